//
// Generated by NVIDIA NVVM Compiler
//
// Compiler Build ID: CL-36424714
// Cuda compilation tools, release 13.0, V13.0.88
// Based on NVVM 20.0.0
//

.version 9.0
.target sm_100
.address_size 64

	// .globl	mine_create2
.const .align 8 .b8 roundConstants[192] = {1, 0, 0, 0, 0, 0, 0, 0, 130, 128, 0, 0, 0, 0, 0, 0, 138, 128, 0, 0, 0, 0, 0, 128, 0, 128, 0, 128, 0, 0, 0, 128, 139, 128, 0, 0, 0, 0, 0, 0, 1, 0, 0, 128, 0, 0, 0, 0, 129, 128, 0, 128, 0, 0, 0, 128, 9, 128, 0, 0, 0, 0, 0, 128, 138, 0, 0, 0, 0, 0, 0, 0, 136, 0, 0, 0, 0, 0, 0, 0, 9, 128, 0, 128, 0, 0, 0, 0, 10, 0, 0, 128, 0, 0, 0, 0, 139, 128, 0, 128, 0, 0, 0, 0, 139, 0, 0, 0, 0, 0, 0, 128, 137, 128, 0, 0, 0, 0, 0, 128, 3, 128, 0, 0, 0, 0, 0, 128, 2, 128, 0, 0, 0, 0, 0, 128, 128, 0, 0, 0, 0, 0, 0, 128, 10, 128, 0, 0, 0, 0, 0, 0, 10, 0, 0, 128, 0, 0, 0, 128, 129, 128, 0, 128, 0, 0, 0, 128, 128, 128, 0, 0, 0, 0, 0, 128, 1, 0, 0, 128, 0, 0, 0, 0, 8, 128, 0, 128, 0, 0, 0, 128};
.const .align 4 .b8 rhoOffsets[96] = {1, 0, 0, 0, 3, 0, 0, 0, 6, 0, 0, 0, 10, 0, 0, 0, 15, 0, 0, 0, 21, 0, 0, 0, 28, 0, 0, 0, 36, 0, 0, 0, 45, 0, 0, 0, 55, 0, 0, 0, 2, 0, 0, 0, 14, 0, 0, 0, 27, 0, 0, 0, 41, 0, 0, 0, 56, 0, 0, 0, 8, 0, 0, 0, 25, 0, 0, 0, 43, 0, 0, 0, 62, 0, 0, 0, 18, 0, 0, 0, 39, 0, 0, 0, 61, 0, 0, 0, 20, 0, 0, 0, 44};
.const .align 4 .b8 piIndexes[96] = {10, 0, 0, 0, 7, 0, 0, 0, 11, 0, 0, 0, 17, 0, 0, 0, 18, 0, 0, 0, 3, 0, 0, 0, 5, 0, 0, 0, 16, 0, 0, 0, 8, 0, 0, 0, 21, 0, 0, 0, 24, 0, 0, 0, 4, 0, 0, 0, 15, 0, 0, 0, 23, 0, 0, 0, 19, 0, 0, 0, 13, 0, 0, 0, 12, 0, 0, 0, 2, 0, 0, 0, 20, 0, 0, 0, 14, 0, 0, 0, 22, 0, 0, 0, 9, 0, 0, 0, 6, 0, 0, 0, 1};

.visible .entry mine_create2(
	.param .u64 .ptr .align 1 mine_create2_param_0,
	.param .u64 .ptr .align 1 mine_create2_param_1,
	.param .u32 mine_create2_param_2,
	.param .u64 mine_create2_param_3,
	.param .u64 .ptr .align 1 mine_create2_param_4,
	.param .u64 .ptr .align 1 mine_create2_param_5,
	.param .u64 .ptr .align 1 mine_create2_param_6
)
{
	.local .align 8 .b8 	__local_depot0[496];
	.reg .b64 	%SP;
	.reg .b64 	%SPL;
	.reg .pred 	%p<10>;
	.reg .b16 	%rs<202>;
	.reg .b32 	%r<901>;
	.reg .b64 	%rd<1708>;

	mov.u64 	%SPL, __local_depot0;
	ld.param.u64 	%rd183, [mine_create2_param_6];
	cvta.to.global.u64 	%rd184, %rd183;
	add.u64 	%rd1, %SPL, 0;
	add.u64 	%rd2, %SPL, 200;
	add.u64 	%rd3, %SPL, 404;
	ld.global.u32 	%r10, [%rd184];
	setp.ne.s32 	%p1, %r10, 0;
	@%p1 bra 	$L__BB0_16;
	ld.param.u64 	%rd1651, [mine_create2_param_3];
	ld.param.u64 	%rd1649, [mine_create2_param_0];
	cvta.to.global.u64 	%rd189, %rd1649;
	mov.u32 	%r11, %ctaid.x;
	mov.u32 	%r12, %ntid.x;
	mov.u32 	%r13, %tid.x;
	mad.lo.s32 	%r14, %r11, %r12, %r13;
	cvt.u64.u32 	%rd190, %r14;
	add.s64 	%rd191, %rd1651, %rd190;
	ld.global.nc.u8 	%rs32, [%rd189];
	cvt.u16.u8 	%rs33, %rs32;
	st.local.u8 	[%rd3], %rs33;
	ld.global.nc.u8 	%rs34, [%rd189+1];
	cvt.u16.u8 	%rs35, %rs34;
	st.local.u8 	[%rd3+1], %rs35;
	ld.global.nc.u8 	%rs36, [%rd189+2];
	cvt.u16.u8 	%rs37, %rs36;
	st.local.u8 	[%rd3+2], %rs37;
	ld.global.nc.u8 	%rs38, [%rd189+3];
	cvt.u16.u8 	%rs39, %rs38;
	add.s64 	%rd4, %rd3, 3;
	st.local.u8 	[%rd3+3], %rs39;
	ld.global.nc.u8 	%rs40, [%rd189+4];
	cvt.u16.u8 	%rs41, %rs40;
	st.local.u8 	[%rd3+4], %rs41;
	ld.global.nc.u8 	%rs42, [%rd189+5];
	cvt.u16.u8 	%rs43, %rs42;
	st.local.u8 	[%rd3+5], %rs43;
	ld.global.nc.u8 	%rs44, [%rd189+6];
	cvt.u16.u8 	%rs45, %rs44;
	st.local.u8 	[%rd3+6], %rs45;
	ld.global.nc.u8 	%rs46, [%rd189+7];
	cvt.u16.u8 	%rs47, %rs46;
	st.local.u8 	[%rd3+7], %rs47;
	ld.global.nc.u8 	%rs48, [%rd189+8];
	cvt.u16.u8 	%rs49, %rs48;
	st.local.u8 	[%rd3+8], %rs49;
	ld.global.nc.u8 	%rs50, [%rd189+9];
	cvt.u16.u8 	%rs51, %rs50;
	st.local.u8 	[%rd3+9], %rs51;
	ld.global.nc.u8 	%rs52, [%rd189+10];
	cvt.u16.u8 	%rs53, %rs52;
	st.local.u8 	[%rd3+10], %rs53;
	ld.global.nc.u8 	%rs54, [%rd189+11];
	cvt.u16.u8 	%rs55, %rs54;
	st.local.u8 	[%rd3+11], %rs55;
	ld.global.nc.u8 	%rs56, [%rd189+12];
	cvt.u16.u8 	%rs57, %rs56;
	st.local.u8 	[%rd3+12], %rs57;
	ld.global.nc.u8 	%rs58, [%rd189+13];
	cvt.u16.u8 	%rs59, %rs58;
	st.local.u8 	[%rd3+13], %rs59;
	ld.global.nc.u8 	%rs60, [%rd189+14];
	cvt.u16.u8 	%rs61, %rs60;
	st.local.u8 	[%rd3+14], %rs61;
	ld.global.nc.u8 	%rs62, [%rd189+15];
	cvt.u16.u8 	%rs63, %rs62;
	st.local.u8 	[%rd3+15], %rs63;
	ld.global.nc.u8 	%rs64, [%rd189+16];
	cvt.u16.u8 	%rs65, %rs64;
	st.local.u8 	[%rd3+16], %rs65;
	ld.global.nc.u8 	%rs66, [%rd189+17];
	cvt.u16.u8 	%rs67, %rs66;
	st.local.u8 	[%rd3+17], %rs67;
	ld.global.nc.u8 	%rs68, [%rd189+18];
	cvt.u16.u8 	%rs69, %rs68;
	st.local.u8 	[%rd3+18], %rs69;
	ld.global.nc.u8 	%rs70, [%rd189+19];
	cvt.u16.u8 	%rs71, %rs70;
	st.local.u8 	[%rd3+19], %rs71;
	ld.global.nc.u8 	%rs72, [%rd189+20];
	cvt.u16.u8 	%rs73, %rs72;
	st.local.u8 	[%rd3+20], %rs73;
	ld.global.nc.u8 	%rs74, [%rd189+21];
	cvt.u16.u8 	%rs75, %rs74;
	st.local.u8 	[%rd3+21], %rs75;
	ld.global.nc.u8 	%rs76, [%rd189+22];
	cvt.u16.u8 	%rs77, %rs76;
	st.local.u8 	[%rd3+22], %rs77;
	ld.global.nc.u8 	%rs78, [%rd189+23];
	cvt.u16.u8 	%rs79, %rs78;
	st.local.u8 	[%rd3+23], %rs79;
	ld.global.nc.u8 	%rs80, [%rd189+24];
	cvt.u16.u8 	%rs81, %rs80;
	st.local.u8 	[%rd3+24], %rs81;
	ld.global.nc.u8 	%rs82, [%rd189+25];
	cvt.u16.u8 	%rs83, %rs82;
	st.local.u8 	[%rd3+25], %rs83;
	ld.global.nc.u8 	%rs84, [%rd189+26];
	cvt.u16.u8 	%rs85, %rs84;
	st.local.u8 	[%rd3+26], %rs85;
	ld.global.nc.u8 	%rs86, [%rd189+27];
	cvt.u16.u8 	%rs87, %rs86;
	st.local.u8 	[%rd3+27], %rs87;
	ld.global.nc.u8 	%rs88, [%rd189+28];
	cvt.u16.u8 	%rs89, %rs88;
	st.local.u8 	[%rd3+28], %rs89;
	ld.global.nc.u8 	%rs90, [%rd189+29];
	cvt.u16.u8 	%rs91, %rs90;
	st.local.u8 	[%rd3+29], %rs91;
	ld.global.nc.u8 	%rs92, [%rd189+30];
	cvt.u16.u8 	%rs93, %rs92;
	st.local.u8 	[%rd3+30], %rs93;
	ld.global.nc.u8 	%rs94, [%rd189+31];
	cvt.u16.u8 	%rs95, %rs94;
	st.local.u8 	[%rd3+31], %rs95;
	ld.global.nc.u8 	%rs96, [%rd189+32];
	cvt.u16.u8 	%rs97, %rs96;
	st.local.u8 	[%rd3+32], %rs97;
	ld.global.nc.u8 	%rs98, [%rd189+33];
	cvt.u16.u8 	%rs99, %rs98;
	st.local.u8 	[%rd3+33], %rs99;
	ld.global.nc.u8 	%rs100, [%rd189+34];
	cvt.u16.u8 	%rs101, %rs100;
	st.local.u8 	[%rd3+34], %rs101;
	ld.global.nc.u8 	%rs102, [%rd189+35];
	cvt.u16.u8 	%rs103, %rs102;
	st.local.u8 	[%rd3+35], %rs103;
	ld.global.nc.u8 	%rs104, [%rd189+36];
	cvt.u16.u8 	%rs105, %rs104;
	st.local.u8 	[%rd3+36], %rs105;
	ld.global.nc.u8 	%rs106, [%rd189+37];
	cvt.u16.u8 	%rs107, %rs106;
	st.local.u8 	[%rd3+37], %rs107;
	ld.global.nc.u8 	%rs108, [%rd189+38];
	cvt.u16.u8 	%rs109, %rs108;
	st.local.u8 	[%rd3+38], %rs109;
	ld.global.nc.u8 	%rs110, [%rd189+39];
	cvt.u16.u8 	%rs111, %rs110;
	st.local.u8 	[%rd3+39], %rs111;
	ld.global.nc.u8 	%rs112, [%rd189+40];
	cvt.u16.u8 	%rs113, %rs112;
	st.local.u8 	[%rd3+40], %rs113;
	ld.global.nc.u8 	%rs114, [%rd189+53];
	cvt.u16.u8 	%rs115, %rs114;
	st.local.u8 	[%rd3+53], %rs115;
	ld.global.nc.u8 	%rs116, [%rd189+54];
	cvt.u16.u8 	%rs117, %rs116;
	st.local.u8 	[%rd3+54], %rs117;
	ld.global.nc.u8 	%rs118, [%rd189+55];
	cvt.u16.u8 	%rs119, %rs118;
	st.local.u8 	[%rd3+55], %rs119;
	ld.global.nc.u8 	%rs120, [%rd189+56];
	cvt.u16.u8 	%rs121, %rs120;
	st.local.u8 	[%rd3+56], %rs121;
	ld.global.nc.u8 	%rs122, [%rd189+57];
	cvt.u16.u8 	%rs123, %rs122;
	st.local.u8 	[%rd3+57], %rs123;
	ld.global.nc.u8 	%rs124, [%rd189+58];
	cvt.u16.u8 	%rs125, %rs124;
	st.local.u8 	[%rd3+58], %rs125;
	ld.global.nc.u8 	%rs126, [%rd189+59];
	cvt.u16.u8 	%rs127, %rs126;
	st.local.u8 	[%rd3+59], %rs127;
	ld.global.nc.u8 	%rs128, [%rd189+60];
	cvt.u16.u8 	%rs129, %rs128;
	st.local.u8 	[%rd3+60], %rs129;
	ld.global.nc.u8 	%rs130, [%rd189+61];
	cvt.u16.u8 	%rs131, %rs130;
	st.local.u8 	[%rd3+61], %rs131;
	ld.global.nc.u8 	%rs132, [%rd189+62];
	cvt.u16.u8 	%rs133, %rs132;
	st.local.u8 	[%rd3+62], %rs133;
	ld.global.nc.u8 	%rs134, [%rd189+63];
	cvt.u16.u8 	%rs135, %rs134;
	st.local.u8 	[%rd3+63], %rs135;
	ld.global.nc.u8 	%rs136, [%rd189+64];
	cvt.u16.u8 	%rs137, %rs136;
	st.local.u8 	[%rd3+64], %rs137;
	ld.global.nc.u8 	%rs138, [%rd189+65];
	cvt.u16.u8 	%rs139, %rs138;
	st.local.u8 	[%rd3+65], %rs139;
	ld.global.nc.u8 	%rs140, [%rd189+66];
	cvt.u16.u8 	%rs141, %rs140;
	st.local.u8 	[%rd3+66], %rs141;
	ld.global.nc.u8 	%rs142, [%rd189+67];
	cvt.u16.u8 	%rs143, %rs142;
	st.local.u8 	[%rd3+67], %rs143;
	ld.global.nc.u8 	%rs144, [%rd189+68];
	cvt.u16.u8 	%rs145, %rs144;
	st.local.u8 	[%rd3+68], %rs145;
	ld.global.nc.u8 	%rs146, [%rd189+69];
	cvt.u16.u8 	%rs147, %rs146;
	st.local.u8 	[%rd3+69], %rs147;
	ld.global.nc.u8 	%rs148, [%rd189+70];
	cvt.u16.u8 	%rs149, %rs148;
	st.local.u8 	[%rd3+70], %rs149;
	ld.global.nc.u8 	%rs150, [%rd189+71];
	cvt.u16.u8 	%rs151, %rs150;
	st.local.u8 	[%rd3+71], %rs151;
	ld.global.nc.u8 	%rs152, [%rd189+72];
	cvt.u16.u8 	%rs153, %rs152;
	st.local.u8 	[%rd3+72], %rs153;
	ld.global.nc.u8 	%rs154, [%rd189+73];
	cvt.u16.u8 	%rs155, %rs154;
	st.local.u8 	[%rd3+73], %rs155;
	ld.global.nc.u8 	%rs156, [%rd189+74];
	cvt.u16.u8 	%rs157, %rs156;
	st.local.u8 	[%rd3+74], %rs157;
	ld.global.nc.u8 	%rs158, [%rd189+75];
	cvt.u16.u8 	%rs159, %rs158;
	st.local.u8 	[%rd3+75], %rs159;
	ld.global.nc.u8 	%rs160, [%rd189+76];
	cvt.u16.u8 	%rs161, %rs160;
	st.local.u8 	[%rd3+76], %rs161;
	ld.global.nc.u8 	%rs162, [%rd189+77];
	cvt.u16.u8 	%rs163, %rs162;
	st.local.u8 	[%rd3+77], %rs163;
	ld.global.nc.u8 	%rs164, [%rd189+78];
	cvt.u16.u8 	%rs165, %rs164;
	st.local.u8 	[%rd3+78], %rs165;
	ld.global.nc.u8 	%rs166, [%rd189+79];
	cvt.u16.u8 	%rs167, %rs166;
	st.local.u8 	[%rd3+79], %rs167;
	ld.global.nc.u8 	%rs168, [%rd189+80];
	cvt.u16.u8 	%rs169, %rs168;
	st.local.u8 	[%rd3+80], %rs169;
	ld.global.nc.u8 	%rs170, [%rd189+81];
	cvt.u16.u8 	%rs171, %rs170;
	st.local.u8 	[%rd3+81], %rs171;
	ld.global.nc.u8 	%rs172, [%rd189+82];
	cvt.u16.u8 	%rs173, %rs172;
	st.local.u8 	[%rd3+82], %rs173;
	ld.global.nc.u8 	%rs174, [%rd189+83];
	cvt.u16.u8 	%rs175, %rs174;
	st.local.u8 	[%rd3+83], %rs175;
	ld.global.nc.u8 	%rs176, [%rd189+84];
	cvt.u16.u8 	%rs177, %rs176;
	st.local.u8 	[%rd3+84], %rs177;
	shr.u64 	%rd192, %rd191, 56;
	cvt.u16.u64 	%rs1, %rd192;
	shr.u64 	%rd193, %rd191, 48;
	cvt.u16.u64 	%rs2, %rd193;
	shr.u64 	%rd194, %rd191, 40;
	cvt.u16.u64 	%rs3, %rd194;
	shr.u64 	%rd195, %rd191, 32;
	cvt.u16.u64 	%rs4, %rd195;
	shr.u64 	%rd196, %rd191, 24;
	cvt.u16.u64 	%rs5, %rd196;
	shr.u64 	%rd197, %rd191, 16;
	cvt.u16.u64 	%rs6, %rd197;
	shr.u64 	%rd198, %rd191, 8;
	cvt.u16.u64 	%rs7, %rd198;
	cvt.u16.u64 	%rs8, %rd191;
	mov.b16 	%rs178, 0;
	st.local.u8 	[%rd3+41], %rs178;
	st.local.u8 	[%rd3+42], %rs178;
	st.local.u8 	[%rd3+43], %rs178;
	st.local.u8 	[%rd3+44], %rs178;
	st.local.u8 	[%rd3+45], %rs1;
	st.local.u8 	[%rd3+46], %rs2;
	st.local.u8 	[%rd3+47], %rs3;
	st.local.u8 	[%rd3+48], %rs4;
	st.local.u8 	[%rd3+49], %rs5;
	st.local.u8 	[%rd3+50], %rs6;
	st.local.u8 	[%rd3+51], %rs7;
	st.local.u8 	[%rd3+52], %rs8;
	mov.b32 	%r15, 0;
	st.local.u32 	[%rd2], %r15;
	st.local.u32 	[%rd2+4], %r15;
	st.local.u32 	[%rd2+8], %r15;
	st.local.u32 	[%rd2+12], %r15;
	st.local.u32 	[%rd2+16], %r15;
	st.local.u32 	[%rd2+20], %r15;
	st.local.u32 	[%rd2+24], %r15;
	st.local.u32 	[%rd2+28], %r15;
	st.local.u32 	[%rd2+32], %r15;
	st.local.u32 	[%rd2+36], %r15;
	st.local.u32 	[%rd2+40], %r15;
	st.local.u32 	[%rd2+44], %r15;
	st.local.u32 	[%rd2+48], %r15;
	st.local.u32 	[%rd2+52], %r15;
	st.local.u32 	[%rd2+56], %r15;
	st.local.u32 	[%rd2+60], %r15;
	st.local.u32 	[%rd2+64], %r15;
	st.local.u32 	[%rd2+68], %r15;
	st.local.u32 	[%rd2+72], %r15;
	st.local.u32 	[%rd2+76], %r15;
	st.local.u32 	[%rd2+80], %r15;
	st.local.u32 	[%rd2+84], %r15;
	st.local.u32 	[%rd2+88], %r15;
	st.local.u32 	[%rd2+92], %r15;
	st.local.u32 	[%rd2+96], %r15;
	st.local.u32 	[%rd2+100], %r15;
	st.local.u32 	[%rd2+104], %r15;
	st.local.u32 	[%rd2+108], %r15;
	st.local.u32 	[%rd2+112], %r15;
	st.local.u32 	[%rd2+116], %r15;
	st.local.u32 	[%rd2+120], %r15;
	st.local.u32 	[%rd2+124], %r15;
	st.local.u32 	[%rd2+128], %r15;
	st.local.u32 	[%rd2+132], %r15;
	st.local.u32 	[%rd2+136], %r15;
	st.local.u32 	[%rd2+140], %r15;
	st.local.u32 	[%rd2+144], %r15;
	st.local.u32 	[%rd2+148], %r15;
	st.local.u32 	[%rd2+152], %r15;
	st.local.u32 	[%rd2+156], %r15;
	st.local.u32 	[%rd2+160], %r15;
	st.local.u32 	[%rd2+164], %r15;
	st.local.u32 	[%rd2+168], %r15;
	st.local.u32 	[%rd2+172], %r15;
	st.local.u32 	[%rd2+176], %r15;
	st.local.u32 	[%rd2+180], %r15;
	st.local.u32 	[%rd2+184], %r15;
	st.local.u32 	[%rd2+188], %r15;
	st.local.u32 	[%rd2+192], %r15;
	st.local.u32 	[%rd2+196], %r15;
	st.local.u32 	[%rd2+200], %r15;
	mov.b64 	%rd1655, 0;
$L__BB0_2:
	cvt.u32.u64 	%r16, %rd1655;
	add.s64 	%rd199, %rd4, %rd1655;
	ld.local.u8 	%rs179, [%rd199+-3];
	ld.local.u32 	%r17, [%rd2+200];
	add.s32 	%r18, %r17, %r16;
	cvt.s64.s32 	%rd200, %r18;
	add.s64 	%rd201, %rd2, %rd200;
	ld.local.u8 	%rs180, [%rd201];
	xor.b16  	%rs181, %rs180, %rs179;
	st.local.u8 	[%rd201], %rs181;
	ld.local.u8 	%rs182, [%rd199+-2];
	ld.local.s32 	%rd202, [%rd2+200];
	add.s64 	%rd203, %rd1655, %rd202;
	add.s64 	%rd204, %rd2, %rd203;
	ld.local.u8 	%rs183, [%rd204+1];
	xor.b16  	%rs184, %rs183, %rs182;
	st.local.u8 	[%rd204+1], %rs184;
	ld.local.u8 	%rs185, [%rd199+-1];
	ld.local.s32 	%rd205, [%rd2+200];
	add.s64 	%rd206, %rd1655, %rd205;
	add.s64 	%rd207, %rd2, %rd206;
	ld.local.u8 	%rs186, [%rd207+2];
	xor.b16  	%rs187, %rs186, %rs185;
	st.local.u8 	[%rd207+2], %rs187;
	ld.local.u8 	%rs188, [%rd199];
	ld.local.s32 	%rd208, [%rd2+200];
	add.s64 	%rd209, %rd1655, %rd208;
	add.s64 	%rd210, %rd2, %rd209;
	ld.local.u8 	%rs189, [%rd210+3];
	xor.b16  	%rs190, %rs189, %rs188;
	st.local.u8 	[%rd210+3], %rs190;
	add.s64 	%rd1655, %rd1655, 4;
	cvt.u32.u64 	%r19, %rd1655;
	setp.ne.s32 	%p2, %r19, 84;
	@%p2 bra 	$L__BB0_2;
	ld.const.u32 	%r20, [piIndexes+4];
	mul.wide.s32 	%rd211, %r20, 8;
	add.s64 	%rd7, %rd1, %rd211;
	ld.const.u32 	%r21, [piIndexes+8];
	mul.wide.s32 	%rd212, %r21, 8;
	add.s64 	%rd8, %rd1, %rd212;
	ld.const.u32 	%r22, [piIndexes+12];
	mul.wide.s32 	%rd213, %r22, 8;
	add.s64 	%rd9, %rd1, %rd213;
	ld.const.u32 	%r23, [piIndexes+16];
	mul.wide.s32 	%rd214, %r23, 8;
	add.s64 	%rd10, %rd1, %rd214;
	ld.const.u32 	%r24, [piIndexes+20];
	mul.wide.s32 	%rd215, %r24, 8;
	add.s64 	%rd11, %rd1, %rd215;
	ld.const.u32 	%r25, [piIndexes+24];
	mul.wide.s32 	%rd216, %r25, 8;
	add.s64 	%rd12, %rd1, %rd216;
	ld.const.u32 	%r26, [piIndexes+28];
	mul.wide.s32 	%rd217, %r26, 8;
	add.s64 	%rd13, %rd1, %rd217;
	ld.const.u32 	%r27, [piIndexes+32];
	mul.wide.s32 	%rd218, %r27, 8;
	add.s64 	%rd14, %rd1, %rd218;
	ld.const.u32 	%r28, [piIndexes+36];
	mul.wide.s32 	%rd219, %r28, 8;
	add.s64 	%rd15, %rd1, %rd219;
	ld.const.u32 	%r29, [piIndexes+44];
	mul.wide.s32 	%rd220, %r29, 8;
	add.s64 	%rd16, %rd1, %rd220;
	ld.const.u32 	%r30, [piIndexes+48];
	mul.wide.s32 	%rd221, %r30, 8;
	add.s64 	%rd17, %rd1, %rd221;
	ld.const.u32 	%r31, [piIndexes+52];
	mul.wide.s32 	%rd222, %r31, 8;
	add.s64 	%rd18, %rd1, %rd222;
	ld.const.u32 	%r32, [piIndexes+72];
	mul.wide.s32 	%rd223, %r32, 8;
	add.s64 	%rd19, %rd1, %rd223;
	ld.const.u32 	%r33, [piIndexes+80];
	mul.wide.s32 	%rd224, %r33, 8;
	add.s64 	%rd20, %rd1, %rd224;
	ld.const.u32 	%r34, [piIndexes+84];
	mul.wide.s32 	%rd225, %r34, 8;
	add.s64 	%rd21, %rd1, %rd225;
	ld.const.u32 	%r35, [piIndexes+88];
	mul.wide.s32 	%rd226, %r35, 8;
	add.s64 	%rd22, %rd1, %rd226;
	ld.local.s32 	%rd227, [%rd2+200];
	add.s64 	%rd228, %rd4, %rd1655;
	ld.local.u8 	%rs191, [%rd228+-3];
	add.s64 	%rd229, %rd2, %rd227;
	add.s64 	%rd230, %rd229, %rd1655;
	ld.local.u8 	%rs192, [%rd230];
	xor.b16  	%rs193, %rs192, %rs191;
	st.local.u8 	[%rd230], %rs193;
	ld.local.u32 	%r36, [%rd2+200];
	add.s32 	%r898, %r36, 85;
	st.local.u32 	[%rd2+200], %r898;
	setp.eq.s32 	%p3, %r898, 136;
	@%p3 bra 	$L__BB0_5;
	cvt.s64.s32 	%rd231, %r898;
	add.s64 	%rd232, %rd2, %rd231;
	ld.local.u8 	%rs201, [%rd232];
	bra.uni 	$L__BB0_8;
$L__BB0_5:
	ld.local.u32 	%rd234, [%rd2];
	ld.local.u32 	%r38, [%rd2+4];
	bfe.u32 	%r39, %r38, 0, 8;
	bfe.u32 	%r40, %r38, 8, 8;
	bfe.u32 	%r41, %r38, 16, 8;
	bfe.u32 	%r42, %r38, 24, 8;
	cvt.u64.u32 	%rd235, %r39;
	shl.b64 	%rd236, %rd235, 32;
	and.b64  	%rd237, %rd236, 1095216660480;
	or.b64  	%rd238, %rd237, %rd234;
	cvt.u64.u32 	%rd239, %r40;
	shl.b64 	%rd240, %rd239, 40;
	and.b64  	%rd241, %rd240, 280375465082880;
	or.b64  	%rd242, %rd241, %rd238;
	cvt.u64.u32 	%rd243, %r41;
	shl.b64 	%rd244, %rd243, 48;
	and.b64  	%rd245, %rd244, 71776119061217280;
	or.b64  	%rd246, %rd245, %rd242;
	cvt.u64.u32 	%rd247, %r42;
	shl.b64 	%rd248, %rd247, 56;
	or.b64  	%rd1681, %rd248, %rd246;
	st.local.u64 	[%rd1], %rd1681;
	ld.local.u32 	%rd249, [%rd2+8];
	ld.local.u32 	%r43, [%rd2+12];
	bfe.u32 	%r44, %r43, 0, 8;
	bfe.u32 	%r45, %r43, 8, 8;
	bfe.u32 	%r46, %r43, 16, 8;
	bfe.u32 	%r47, %r43, 24, 8;
	cvt.u64.u32 	%rd250, %r44;
	shl.b64 	%rd251, %rd250, 32;
	and.b64  	%rd252, %rd251, 1095216660480;
	or.b64  	%rd253, %rd252, %rd249;
	cvt.u64.u32 	%rd254, %r45;
	shl.b64 	%rd255, %rd254, 40;
	and.b64  	%rd256, %rd255, 280375465082880;
	or.b64  	%rd257, %rd256, %rd253;
	cvt.u64.u32 	%rd258, %r46;
	shl.b64 	%rd259, %rd258, 48;
	and.b64  	%rd260, %rd259, 71776119061217280;
	or.b64  	%rd261, %rd260, %rd257;
	cvt.u64.u32 	%rd262, %r47;
	shl.b64 	%rd263, %rd262, 56;
	or.b64  	%rd1676, %rd263, %rd261;
	st.local.u64 	[%rd1+8], %rd1676;
	ld.local.u32 	%rd264, [%rd2+16];
	ld.local.u32 	%r48, [%rd2+20];
	bfe.u32 	%r49, %r48, 0, 8;
	bfe.u32 	%r50, %r48, 8, 8;
	bfe.u32 	%r51, %r48, 16, 8;
	bfe.u32 	%r52, %r48, 24, 8;
	cvt.u64.u32 	%rd265, %r49;
	shl.b64 	%rd266, %rd265, 32;
	and.b64  	%rd267, %rd266, 1095216660480;
	or.b64  	%rd268, %rd267, %rd264;
	cvt.u64.u32 	%rd269, %r50;
	shl.b64 	%rd270, %rd269, 40;
	and.b64  	%rd271, %rd270, 280375465082880;
	or.b64  	%rd272, %rd271, %rd268;
	cvt.u64.u32 	%rd273, %r51;
	shl.b64 	%rd274, %rd273, 48;
	and.b64  	%rd275, %rd274, 71776119061217280;
	or.b64  	%rd276, %rd275, %rd272;
	cvt.u64.u32 	%rd277, %r52;
	shl.b64 	%rd278, %rd277, 56;
	or.b64  	%rd1671, %rd278, %rd276;
	st.local.u64 	[%rd1+16], %rd1671;
	ld.local.u32 	%rd279, [%rd2+24];
	ld.local.u32 	%r53, [%rd2+28];
	bfe.u32 	%r54, %r53, 0, 8;
	bfe.u32 	%r55, %r53, 8, 8;
	bfe.u32 	%r56, %r53, 16, 8;
	bfe.u32 	%r57, %r53, 24, 8;
	cvt.u64.u32 	%rd280, %r54;
	shl.b64 	%rd281, %rd280, 32;
	and.b64  	%rd282, %rd281, 1095216660480;
	or.b64  	%rd283, %rd282, %rd279;
	cvt.u64.u32 	%rd284, %r55;
	shl.b64 	%rd285, %rd284, 40;
	and.b64  	%rd286, %rd285, 280375465082880;
	or.b64  	%rd287, %rd286, %rd283;
	cvt.u64.u32 	%rd288, %r56;
	shl.b64 	%rd289, %rd288, 48;
	and.b64  	%rd290, %rd289, 71776119061217280;
	or.b64  	%rd291, %rd290, %rd287;
	cvt.u64.u32 	%rd292, %r57;
	shl.b64 	%rd293, %rd292, 56;
	or.b64  	%rd1666, %rd293, %rd291;
	st.local.u64 	[%rd1+24], %rd1666;
	ld.local.u32 	%rd294, [%rd2+32];
	ld.local.u32 	%r58, [%rd2+36];
	bfe.u32 	%r59, %r58, 0, 8;
	bfe.u32 	%r60, %r58, 8, 8;
	bfe.u32 	%r61, %r58, 16, 8;
	bfe.u32 	%r62, %r58, 24, 8;
	cvt.u64.u32 	%rd295, %r59;
	shl.b64 	%rd296, %rd295, 32;
	and.b64  	%rd297, %rd296, 1095216660480;
	or.b64  	%rd298, %rd297, %rd294;
	cvt.u64.u32 	%rd299, %r60;
	shl.b64 	%rd300, %rd299, 40;
	and.b64  	%rd301, %rd300, 280375465082880;
	or.b64  	%rd302, %rd301, %rd298;
	cvt.u64.u32 	%rd303, %r61;
	shl.b64 	%rd304, %rd303, 48;
	and.b64  	%rd305, %rd304, 71776119061217280;
	or.b64  	%rd306, %rd305, %rd302;
	cvt.u64.u32 	%rd307, %r62;
	shl.b64 	%rd308, %rd307, 56;
	or.b64  	%rd1661, %rd308, %rd306;
	st.local.u64 	[%rd1+32], %rd1661;
	ld.local.u32 	%rd309, [%rd2+40];
	ld.local.u32 	%r63, [%rd2+44];
	bfe.u32 	%r64, %r63, 0, 8;
	bfe.u32 	%r65, %r63, 8, 8;
	bfe.u32 	%r66, %r63, 16, 8;
	bfe.u32 	%r67, %r63, 24, 8;
	cvt.u64.u32 	%rd310, %r64;
	shl.b64 	%rd311, %rd310, 32;
	and.b64  	%rd312, %rd311, 1095216660480;
	or.b64  	%rd313, %rd312, %rd309;
	cvt.u64.u32 	%rd314, %r65;
	shl.b64 	%rd315, %rd314, 40;
	and.b64  	%rd316, %rd315, 280375465082880;
	or.b64  	%rd317, %rd316, %rd313;
	cvt.u64.u32 	%rd318, %r66;
	shl.b64 	%rd319, %rd318, 48;
	and.b64  	%rd320, %rd319, 71776119061217280;
	or.b64  	%rd321, %rd320, %rd317;
	cvt.u64.u32 	%rd322, %r67;
	shl.b64 	%rd323, %rd322, 56;
	or.b64  	%rd1680, %rd323, %rd321;
	st.local.u64 	[%rd1+40], %rd1680;
	ld.local.u32 	%rd324, [%rd2+48];
	ld.local.u32 	%r68, [%rd2+52];
	bfe.u32 	%r69, %r68, 0, 8;
	bfe.u32 	%r70, %r68, 8, 8;
	bfe.u32 	%r71, %r68, 16, 8;
	bfe.u32 	%r72, %r68, 24, 8;
	cvt.u64.u32 	%rd325, %r69;
	shl.b64 	%rd326, %rd325, 32;
	and.b64  	%rd327, %rd326, 1095216660480;
	or.b64  	%rd328, %rd327, %rd324;
	cvt.u64.u32 	%rd329, %r70;
	shl.b64 	%rd330, %rd329, 40;
	and.b64  	%rd331, %rd330, 280375465082880;
	or.b64  	%rd332, %rd331, %rd328;
	cvt.u64.u32 	%rd333, %r71;
	shl.b64 	%rd334, %rd333, 48;
	and.b64  	%rd335, %rd334, 71776119061217280;
	or.b64  	%rd336, %rd335, %rd332;
	cvt.u64.u32 	%rd337, %r72;
	shl.b64 	%rd338, %rd337, 56;
	or.b64  	%rd1675, %rd338, %rd336;
	st.local.u64 	[%rd1+48], %rd1675;
	ld.local.u32 	%rd339, [%rd2+56];
	ld.local.u32 	%r73, [%rd2+60];
	bfe.u32 	%r74, %r73, 0, 8;
	bfe.u32 	%r75, %r73, 8, 8;
	bfe.u32 	%r76, %r73, 16, 8;
	bfe.u32 	%r77, %r73, 24, 8;
	cvt.u64.u32 	%rd340, %r74;
	shl.b64 	%rd341, %rd340, 32;
	and.b64  	%rd342, %rd341, 1095216660480;
	or.b64  	%rd343, %rd342, %rd339;
	cvt.u64.u32 	%rd344, %r75;
	shl.b64 	%rd345, %rd344, 40;
	and.b64  	%rd346, %rd345, 280375465082880;
	or.b64  	%rd347, %rd346, %rd343;
	cvt.u64.u32 	%rd348, %r76;
	shl.b64 	%rd349, %rd348, 48;
	and.b64  	%rd350, %rd349, 71776119061217280;
	or.b64  	%rd351, %rd350, %rd347;
	cvt.u64.u32 	%rd352, %r77;
	shl.b64 	%rd353, %rd352, 56;
	or.b64  	%rd1670, %rd353, %rd351;
	st.local.u64 	[%rd1+56], %rd1670;
	ld.local.u32 	%rd354, [%rd2+64];
	ld.local.u32 	%r78, [%rd2+68];
	bfe.u32 	%r79, %r78, 0, 8;
	bfe.u32 	%r80, %r78, 8, 8;
	bfe.u32 	%r81, %r78, 16, 8;
	bfe.u32 	%r82, %r78, 24, 8;
	cvt.u64.u32 	%rd355, %r79;
	shl.b64 	%rd356, %rd355, 32;
	and.b64  	%rd357, %rd356, 1095216660480;
	or.b64  	%rd358, %rd357, %rd354;
	cvt.u64.u32 	%rd359, %r80;
	shl.b64 	%rd360, %rd359, 40;
	and.b64  	%rd361, %rd360, 280375465082880;
	or.b64  	%rd362, %rd361, %rd358;
	cvt.u64.u32 	%rd363, %r81;
	shl.b64 	%rd364, %rd363, 48;
	and.b64  	%rd365, %rd364, 71776119061217280;
	or.b64  	%rd366, %rd365, %rd362;
	cvt.u64.u32 	%rd367, %r82;
	shl.b64 	%rd368, %rd367, 56;
	or.b64  	%rd1665, %rd368, %rd366;
	st.local.u64 	[%rd1+64], %rd1665;
	ld.local.u32 	%rd369, [%rd2+72];
	ld.local.u32 	%r83, [%rd2+76];
	bfe.u32 	%r84, %r83, 0, 8;
	bfe.u32 	%r85, %r83, 8, 8;
	bfe.u32 	%r86, %r83, 16, 8;
	bfe.u32 	%r87, %r83, 24, 8;
	cvt.u64.u32 	%rd370, %r84;
	shl.b64 	%rd371, %rd370, 32;
	and.b64  	%rd372, %rd371, 1095216660480;
	or.b64  	%rd373, %rd372, %rd369;
	cvt.u64.u32 	%rd374, %r85;
	shl.b64 	%rd375, %rd374, 40;
	and.b64  	%rd376, %rd375, 280375465082880;
	or.b64  	%rd377, %rd376, %rd373;
	cvt.u64.u32 	%rd378, %r86;
	shl.b64 	%rd379, %rd378, 48;
	and.b64  	%rd380, %rd379, 71776119061217280;
	or.b64  	%rd381, %rd380, %rd377;
	cvt.u64.u32 	%rd382, %r87;
	shl.b64 	%rd383, %rd382, 56;
	or.b64  	%rd1660, %rd383, %rd381;
	st.local.u64 	[%rd1+72], %rd1660;
	ld.local.u32 	%rd384, [%rd2+80];
	ld.local.u32 	%r88, [%rd2+84];
	bfe.u32 	%r89, %r88, 0, 8;
	bfe.u32 	%r90, %r88, 8, 8;
	bfe.u32 	%r91, %r88, 16, 8;
	bfe.u32 	%r92, %r88, 24, 8;
	cvt.u64.u32 	%rd385, %r89;
	shl.b64 	%rd386, %rd385, 32;
	and.b64  	%rd387, %rd386, 1095216660480;
	or.b64  	%rd388, %rd387, %rd384;
	cvt.u64.u32 	%rd389, %r90;
	shl.b64 	%rd390, %rd389, 40;
	and.b64  	%rd391, %rd390, 280375465082880;
	or.b64  	%rd392, %rd391, %rd388;
	cvt.u64.u32 	%rd393, %r91;
	shl.b64 	%rd394, %rd393, 48;
	and.b64  	%rd395, %rd394, 71776119061217280;
	or.b64  	%rd396, %rd395, %rd392;
	cvt.u64.u32 	%rd397, %r92;
	shl.b64 	%rd398, %rd397, 56;
	or.b64  	%rd1679, %rd398, %rd396;
	st.local.u64 	[%rd1+80], %rd1679;
	ld.local.u32 	%rd399, [%rd2+88];
	ld.local.u32 	%r93, [%rd2+92];
	bfe.u32 	%r94, %r93, 0, 8;
	bfe.u32 	%r95, %r93, 8, 8;
	bfe.u32 	%r96, %r93, 16, 8;
	bfe.u32 	%r97, %r93, 24, 8;
	cvt.u64.u32 	%rd400, %r94;
	shl.b64 	%rd401, %rd400, 32;
	and.b64  	%rd402, %rd401, 1095216660480;
	or.b64  	%rd403, %rd402, %rd399;
	cvt.u64.u32 	%rd404, %r95;
	shl.b64 	%rd405, %rd404, 40;
	and.b64  	%rd406, %rd405, 280375465082880;
	or.b64  	%rd407, %rd406, %rd403;
	cvt.u64.u32 	%rd408, %r96;
	shl.b64 	%rd409, %rd408, 48;
	and.b64  	%rd410, %rd409, 71776119061217280;
	or.b64  	%rd411, %rd410, %rd407;
	cvt.u64.u32 	%rd412, %r97;
	shl.b64 	%rd413, %rd412, 56;
	or.b64  	%rd1674, %rd413, %rd411;
	st.local.u64 	[%rd1+88], %rd1674;
	ld.local.u32 	%rd414, [%rd2+96];
	ld.local.u32 	%r98, [%rd2+100];
	bfe.u32 	%r99, %r98, 0, 8;
	bfe.u32 	%r100, %r98, 8, 8;
	bfe.u32 	%r101, %r98, 16, 8;
	bfe.u32 	%r102, %r98, 24, 8;
	cvt.u64.u32 	%rd415, %r99;
	shl.b64 	%rd416, %rd415, 32;
	and.b64  	%rd417, %rd416, 1095216660480;
	or.b64  	%rd418, %rd417, %rd414;
	cvt.u64.u32 	%rd419, %r100;
	shl.b64 	%rd420, %rd419, 40;
	and.b64  	%rd421, %rd420, 280375465082880;
	or.b64  	%rd422, %rd421, %rd418;
	cvt.u64.u32 	%rd423, %r101;
	shl.b64 	%rd424, %rd423, 48;
	and.b64  	%rd425, %rd424, 71776119061217280;
	or.b64  	%rd426, %rd425, %rd422;
	cvt.u64.u32 	%rd427, %r102;
	shl.b64 	%rd428, %rd427, 56;
	or.b64  	%rd1669, %rd428, %rd426;
	st.local.u64 	[%rd1+96], %rd1669;
	ld.local.u32 	%rd429, [%rd2+104];
	ld.local.u32 	%r103, [%rd2+108];
	bfe.u32 	%r104, %r103, 0, 8;
	bfe.u32 	%r105, %r103, 8, 8;
	bfe.u32 	%r106, %r103, 16, 8;
	bfe.u32 	%r107, %r103, 24, 8;
	cvt.u64.u32 	%rd430, %r104;
	shl.b64 	%rd431, %rd430, 32;
	and.b64  	%rd432, %rd431, 1095216660480;
	or.b64  	%rd433, %rd432, %rd429;
	cvt.u64.u32 	%rd434, %r105;
	shl.b64 	%rd435, %rd434, 40;
	and.b64  	%rd436, %rd435, 280375465082880;
	or.b64  	%rd437, %rd436, %rd433;
	cvt.u64.u32 	%rd438, %r106;
	shl.b64 	%rd439, %rd438, 48;
	and.b64  	%rd440, %rd439, 71776119061217280;
	or.b64  	%rd441, %rd440, %rd437;
	cvt.u64.u32 	%rd442, %r107;
	shl.b64 	%rd443, %rd442, 56;
	or.b64  	%rd1664, %rd443, %rd441;
	st.local.u64 	[%rd1+104], %rd1664;
	mov.b64 	%rd444, 0;
	st.local.u64 	[%rd1+112], %rd444;
	ld.local.u32 	%rd445, [%rd2+112];
	ld.local.u32 	%r108, [%rd2+116];
	bfe.u32 	%r109, %r108, 0, 8;
	bfe.u32 	%r110, %r108, 8, 8;
	bfe.u32 	%r111, %r108, 16, 8;
	bfe.u32 	%r112, %r108, 24, 8;
	cvt.u64.u32 	%rd446, %r109;
	shl.b64 	%rd447, %rd446, 32;
	and.b64  	%rd448, %rd447, 1095216660480;
	or.b64  	%rd449, %rd448, %rd445;
	cvt.u64.u32 	%rd450, %r110;
	shl.b64 	%rd451, %rd450, 40;
	and.b64  	%rd452, %rd451, 280375465082880;
	or.b64  	%rd453, %rd452, %rd449;
	cvt.u64.u32 	%rd454, %r111;
	shl.b64 	%rd455, %rd454, 48;
	and.b64  	%rd456, %rd455, 71776119061217280;
	or.b64  	%rd457, %rd456, %rd453;
	cvt.u64.u32 	%rd458, %r112;
	shl.b64 	%rd459, %rd458, 56;
	or.b64  	%rd1659, %rd459, %rd457;
	ld.local.u32 	%rd460, [%rd2+120];
	ld.local.u32 	%r113, [%rd2+124];
	bfe.u32 	%r114, %r113, 0, 8;
	bfe.u32 	%r115, %r113, 8, 8;
	bfe.u32 	%r116, %r113, 16, 8;
	bfe.u32 	%r117, %r113, 24, 8;
	cvt.u64.u32 	%rd461, %r114;
	shl.b64 	%rd462, %rd461, 32;
	and.b64  	%rd463, %rd462, 1095216660480;
	or.b64  	%rd464, %rd463, %rd460;
	cvt.u64.u32 	%rd465, %r115;
	shl.b64 	%rd466, %rd465, 40;
	and.b64  	%rd467, %rd466, 280375465082880;
	or.b64  	%rd468, %rd467, %rd464;
	cvt.u64.u32 	%rd469, %r116;
	shl.b64 	%rd470, %rd469, 48;
	and.b64  	%rd471, %rd470, 71776119061217280;
	or.b64  	%rd472, %rd471, %rd468;
	cvt.u64.u32 	%rd473, %r117;
	shl.b64 	%rd474, %rd473, 56;
	or.b64  	%rd1678, %rd474, %rd472;
	st.local.u64 	[%rd1+120], %rd1678;
	st.local.u64 	[%rd1+128], %rd444;
	ld.local.u32 	%rd475, [%rd2+128];
	ld.local.u32 	%r118, [%rd2+132];
	bfe.u32 	%r119, %r118, 0, 8;
	bfe.u32 	%r120, %r118, 8, 8;
	bfe.u32 	%r121, %r118, 16, 8;
	bfe.u32 	%r122, %r118, 24, 8;
	cvt.u64.u32 	%rd476, %r119;
	shl.b64 	%rd477, %rd476, 32;
	and.b64  	%rd478, %rd477, 1095216660480;
	or.b64  	%rd479, %rd478, %rd475;
	cvt.u64.u32 	%rd480, %r120;
	shl.b64 	%rd481, %rd480, 40;
	and.b64  	%rd482, %rd481, 280375465082880;
	or.b64  	%rd483, %rd482, %rd479;
	cvt.u64.u32 	%rd484, %r121;
	shl.b64 	%rd485, %rd484, 48;
	and.b64  	%rd486, %rd485, 71776119061217280;
	or.b64  	%rd487, %rd486, %rd483;
	cvt.u64.u32 	%rd488, %r122;
	shl.b64 	%rd489, %rd488, 56;
	or.b64  	%rd1673, %rd489, %rd487;
	st.local.u64 	[%rd1+136], %rd444;
	ld.local.u32 	%rd490, [%rd2+136];
	ld.local.u32 	%r123, [%rd2+140];
	bfe.u32 	%r124, %r123, 0, 8;
	bfe.u32 	%r125, %r123, 8, 8;
	bfe.u32 	%r126, %r123, 16, 8;
	bfe.u32 	%r127, %r123, 24, 8;
	cvt.u64.u32 	%rd491, %r124;
	shl.b64 	%rd492, %rd491, 32;
	and.b64  	%rd493, %rd492, 1095216660480;
	or.b64  	%rd494, %rd493, %rd490;
	cvt.u64.u32 	%rd495, %r125;
	shl.b64 	%rd496, %rd495, 40;
	and.b64  	%rd497, %rd496, 280375465082880;
	or.b64  	%rd498, %rd497, %rd494;
	cvt.u64.u32 	%rd499, %r126;
	shl.b64 	%rd500, %rd499, 48;
	and.b64  	%rd501, %rd500, 71776119061217280;
	or.b64  	%rd502, %rd501, %rd498;
	cvt.u64.u32 	%rd503, %r127;
	shl.b64 	%rd504, %rd503, 56;
	or.b64  	%rd1668, %rd504, %rd502;
	st.local.u64 	[%rd1+144], %rd444;
	ld.local.u32 	%rd505, [%rd2+144];
	ld.local.u32 	%r128, [%rd2+148];
	bfe.u32 	%r129, %r128, 0, 8;
	bfe.u32 	%r130, %r128, 8, 8;
	bfe.u32 	%r131, %r128, 16, 8;
	bfe.u32 	%r132, %r128, 24, 8;
	cvt.u64.u32 	%rd506, %r129;
	shl.b64 	%rd507, %rd506, 32;
	and.b64  	%rd508, %rd507, 1095216660480;
	or.b64  	%rd509, %rd508, %rd505;
	cvt.u64.u32 	%rd510, %r130;
	shl.b64 	%rd511, %rd510, 40;
	and.b64  	%rd512, %rd511, 280375465082880;
	or.b64  	%rd513, %rd512, %rd509;
	cvt.u64.u32 	%rd514, %r131;
	shl.b64 	%rd515, %rd514, 48;
	and.b64  	%rd516, %rd515, 71776119061217280;
	or.b64  	%rd517, %rd516, %rd513;
	cvt.u64.u32 	%rd518, %r132;
	shl.b64 	%rd519, %rd518, 56;
	or.b64  	%rd1663, %rd519, %rd517;
	ld.local.u32 	%rd520, [%rd2+152];
	ld.local.u32 	%r133, [%rd2+156];
	bfe.u32 	%r134, %r133, 0, 8;
	bfe.u32 	%r135, %r133, 8, 8;
	bfe.u32 	%r136, %r133, 16, 8;
	bfe.u32 	%r137, %r133, 24, 8;
	cvt.u64.u32 	%rd521, %r134;
	shl.b64 	%rd522, %rd521, 32;
	and.b64  	%rd523, %rd522, 1095216660480;
	or.b64  	%rd524, %rd523, %rd520;
	cvt.u64.u32 	%rd525, %r135;
	shl.b64 	%rd526, %rd525, 40;
	and.b64  	%rd527, %rd526, 280375465082880;
	or.b64  	%rd528, %rd527, %rd524;
	cvt.u64.u32 	%rd529, %r136;
	shl.b64 	%rd530, %rd529, 48;
	and.b64  	%rd531, %rd530, 71776119061217280;
	or.b64  	%rd532, %rd531, %rd528;
	cvt.u64.u32 	%rd533, %r137;
	shl.b64 	%rd534, %rd533, 56;
	or.b64  	%rd1658, %rd534, %rd532;
	ld.local.u32 	%rd535, [%rd2+160];
	ld.local.u32 	%r138, [%rd2+164];
	bfe.u32 	%r139, %r138, 0, 8;
	bfe.u32 	%r140, %r138, 8, 8;
	bfe.u32 	%r141, %r138, 16, 8;
	bfe.u32 	%r142, %r138, 24, 8;
	cvt.u64.u32 	%rd536, %r139;
	shl.b64 	%rd537, %rd536, 32;
	and.b64  	%rd538, %rd537, 1095216660480;
	or.b64  	%rd539, %rd538, %rd535;
	cvt.u64.u32 	%rd540, %r140;
	shl.b64 	%rd541, %rd540, 40;
	and.b64  	%rd542, %rd541, 280375465082880;
	or.b64  	%rd543, %rd542, %rd539;
	cvt.u64.u32 	%rd544, %r141;
	shl.b64 	%rd545, %rd544, 48;
	and.b64  	%rd546, %rd545, 71776119061217280;
	or.b64  	%rd547, %rd546, %rd543;
	cvt.u64.u32 	%rd548, %r142;
	shl.b64 	%rd549, %rd548, 56;
	or.b64  	%rd1677, %rd549, %rd547;
	ld.local.u32 	%rd550, [%rd2+168];
	ld.local.u32 	%r143, [%rd2+172];
	bfe.u32 	%r144, %r143, 0, 8;
	bfe.u32 	%r145, %r143, 8, 8;
	bfe.u32 	%r146, %r143, 16, 8;
	bfe.u32 	%r147, %r143, 24, 8;
	cvt.u64.u32 	%rd551, %r144;
	shl.b64 	%rd552, %rd551, 32;
	and.b64  	%rd553, %rd552, 1095216660480;
	or.b64  	%rd554, %rd553, %rd550;
	cvt.u64.u32 	%rd555, %r145;
	shl.b64 	%rd556, %rd555, 40;
	and.b64  	%rd557, %rd556, 280375465082880;
	or.b64  	%rd558, %rd557, %rd554;
	cvt.u64.u32 	%rd559, %r146;
	shl.b64 	%rd560, %rd559, 48;
	and.b64  	%rd561, %rd560, 71776119061217280;
	or.b64  	%rd562, %rd561, %rd558;
	cvt.u64.u32 	%rd563, %r147;
	shl.b64 	%rd564, %rd563, 56;
	or.b64  	%rd1672, %rd564, %rd562;
	ld.local.u32 	%rd565, [%rd2+176];
	ld.local.u32 	%r148, [%rd2+180];
	bfe.u32 	%r149, %r148, 0, 8;
	bfe.u32 	%r150, %r148, 8, 8;
	bfe.u32 	%r151, %r148, 16, 8;
	bfe.u32 	%r152, %r148, 24, 8;
	cvt.u64.u32 	%rd566, %r149;
	shl.b64 	%rd567, %rd566, 32;
	and.b64  	%rd568, %rd567, 1095216660480;
	or.b64  	%rd569, %rd568, %rd565;
	cvt.u64.u32 	%rd570, %r150;
	shl.b64 	%rd571, %rd570, 40;
	and.b64  	%rd572, %rd571, 280375465082880;
	or.b64  	%rd573, %rd572, %rd569;
	cvt.u64.u32 	%rd574, %r151;
	shl.b64 	%rd575, %rd574, 48;
	and.b64  	%rd576, %rd575, 71776119061217280;
	or.b64  	%rd577, %rd576, %rd573;
	cvt.u64.u32 	%rd578, %r152;
	shl.b64 	%rd579, %rd578, 56;
	or.b64  	%rd1667, %rd579, %rd577;
	ld.local.u32 	%rd580, [%rd2+184];
	ld.local.u32 	%r153, [%rd2+188];
	bfe.u32 	%r154, %r153, 0, 8;
	bfe.u32 	%r155, %r153, 8, 8;
	bfe.u32 	%r156, %r153, 16, 8;
	bfe.u32 	%r157, %r153, 24, 8;
	cvt.u64.u32 	%rd581, %r154;
	shl.b64 	%rd582, %rd581, 32;
	and.b64  	%rd583, %rd582, 1095216660480;
	or.b64  	%rd584, %rd583, %rd580;
	cvt.u64.u32 	%rd585, %r155;
	shl.b64 	%rd586, %rd585, 40;
	and.b64  	%rd587, %rd586, 280375465082880;
	or.b64  	%rd588, %rd587, %rd584;
	cvt.u64.u32 	%rd589, %r156;
	shl.b64 	%rd590, %rd589, 48;
	and.b64  	%rd591, %rd590, 71776119061217280;
	or.b64  	%rd592, %rd591, %rd588;
	cvt.u64.u32 	%rd593, %r157;
	shl.b64 	%rd594, %rd593, 56;
	or.b64  	%rd1662, %rd594, %rd592;
	ld.local.u32 	%rd595, [%rd2+192];
	ld.local.u32 	%r158, [%rd2+196];
	bfe.u32 	%r159, %r158, 0, 8;
	bfe.u32 	%r160, %r158, 8, 8;
	bfe.u32 	%r161, %r158, 16, 8;
	bfe.u32 	%r162, %r158, 24, 8;
	cvt.u64.u32 	%rd596, %r159;
	shl.b64 	%rd597, %rd596, 32;
	and.b64  	%rd598, %rd597, 1095216660480;
	or.b64  	%rd599, %rd598, %rd595;
	cvt.u64.u32 	%rd600, %r160;
	shl.b64 	%rd601, %rd600, 40;
	and.b64  	%rd602, %rd601, 280375465082880;
	or.b64  	%rd603, %rd602, %rd599;
	cvt.u64.u32 	%rd604, %r161;
	shl.b64 	%rd605, %rd604, 48;
	and.b64  	%rd606, %rd605, 71776119061217280;
	or.b64  	%rd607, %rd606, %rd603;
	cvt.u64.u32 	%rd608, %r162;
	shl.b64 	%rd609, %rd608, 56;
	or.b64  	%rd1657, %rd609, %rd607;
	mov.b32 	%r897, 0;
	mov.u64 	%rd1656, roundConstants;
	ld.const.u32 	%r183, [piIndexes];
	ld.const.u32 	%r184, [rhoOffsets];
	ld.const.u32 	%r188, [rhoOffsets+4];
	ld.const.u32 	%r192, [rhoOffsets+8];
	ld.const.u32 	%r196, [rhoOffsets+12];
	ld.const.u32 	%r200, [rhoOffsets+16];
	ld.const.u32 	%r204, [rhoOffsets+20];
	ld.const.u32 	%r208, [rhoOffsets+24];
	ld.const.u32 	%r212, [rhoOffsets+28];
	ld.const.u32 	%r216, [rhoOffsets+32];
	ld.const.u32 	%r220, [rhoOffsets+36];
	ld.const.u32 	%r224, [piIndexes+40];
	ld.const.u32 	%r225, [rhoOffsets+40];
	ld.const.u32 	%r229, [rhoOffsets+44];
	ld.const.u32 	%r233, [rhoOffsets+48];
	ld.const.u32 	%r237, [rhoOffsets+52];
	ld.const.u32 	%r241, [piIndexes+56];
	ld.const.u32 	%r242, [rhoOffsets+56];
	ld.const.u32 	%r246, [piIndexes+60];
	ld.const.u32 	%r247, [rhoOffsets+60];
	ld.const.u32 	%r251, [piIndexes+64];
	ld.const.u32 	%r252, [rhoOffsets+64];
	ld.const.u32 	%r256, [piIndexes+68];
	ld.const.u32 	%r257, [rhoOffsets+68];
	ld.const.u32 	%r261, [rhoOffsets+72];
	ld.const.u32 	%r265, [piIndexes+76];
	ld.const.u32 	%r266, [rhoOffsets+76];
	ld.const.u32 	%r270, [rhoOffsets+80];
	ld.const.u32 	%r274, [rhoOffsets+84];
	ld.const.u32 	%r278, [rhoOffsets+88];
	ld.const.u32 	%r282, [rhoOffsets+92];
	ld.const.u32 	%r286, [piIndexes+92];
$L__BB0_6:
	xor.b64  	%rd610, %rd1680, %rd1681;
	xor.b64  	%rd611, %rd610, %rd1679;
	xor.b64  	%rd612, %rd611, %rd1678;
	xor.b64  	%rd613, %rd612, %rd1677;
	xor.b64  	%rd614, %rd1675, %rd1676;
	xor.b64  	%rd615, %rd614, %rd1674;
	xor.b64  	%rd616, %rd615, %rd1673;
	xor.b64  	%rd617, %rd616, %rd1672;
	xor.b64  	%rd618, %rd1670, %rd1671;
	xor.b64  	%rd619, %rd618, %rd1669;
	xor.b64  	%rd620, %rd619, %rd1668;
	xor.b64  	%rd621, %rd620, %rd1667;
	xor.b64  	%rd622, %rd1665, %rd1666;
	xor.b64  	%rd623, %rd622, %rd1664;
	xor.b64  	%rd624, %rd623, %rd1663;
	xor.b64  	%rd625, %rd624, %rd1662;
	xor.b64  	%rd626, %rd1660, %rd1661;
	xor.b64  	%rd627, %rd626, %rd1659;
	xor.b64  	%rd628, %rd627, %rd1658;
	xor.b64  	%rd629, %rd628, %rd1657;
	mov.b64 	{%r163, %r164}, %rd617;
	shf.l.wrap.b32 	%r165, %r163, %r164, 1;
	shf.l.wrap.b32 	%r166, %r164, %r163, 1;
	mov.b64 	%rd630, {%r166, %r165};
	xor.b64  	%rd631, %rd630, %rd629;
	xor.b64  	%rd632, %rd1681, %rd631;
	st.local.u64 	[%rd1], %rd632;
	xor.b64  	%rd633, %rd1680, %rd631;
	st.local.u64 	[%rd1+40], %rd633;
	xor.b64  	%rd634, %rd1679, %rd631;
	st.local.u64 	[%rd1+80], %rd634;
	xor.b64  	%rd635, %rd1678, %rd631;
	st.local.u64 	[%rd1+120], %rd635;
	xor.b64  	%rd636, %rd1677, %rd631;
	st.local.u64 	[%rd1+160], %rd636;
	mov.b64 	{%r167, %r168}, %rd621;
	shf.l.wrap.b32 	%r169, %r167, %r168, 1;
	shf.l.wrap.b32 	%r170, %r168, %r167, 1;
	mov.b64 	%rd637, {%r170, %r169};
	xor.b64  	%rd638, %rd637, %rd613;
	xor.b64  	%rd639, %rd1676, %rd638;
	st.local.u64 	[%rd1+8], %rd639;
	xor.b64  	%rd640, %rd1675, %rd638;
	st.local.u64 	[%rd1+48], %rd640;
	xor.b64  	%rd641, %rd1674, %rd638;
	st.local.u64 	[%rd1+88], %rd641;
	xor.b64  	%rd642, %rd1673, %rd638;
	st.local.u64 	[%rd1+128], %rd642;
	xor.b64  	%rd643, %rd1672, %rd638;
	st.local.u64 	[%rd1+168], %rd643;
	mov.b64 	{%r171, %r172}, %rd625;
	shf.l.wrap.b32 	%r173, %r171, %r172, 1;
	shf.l.wrap.b32 	%r174, %r172, %r171, 1;
	mov.b64 	%rd644, {%r174, %r173};
	xor.b64  	%rd645, %rd644, %rd617;
	xor.b64  	%rd646, %rd1671, %rd645;
	st.local.u64 	[%rd1+16], %rd646;
	xor.b64  	%rd647, %rd1670, %rd645;
	st.local.u64 	[%rd1+56], %rd647;
	xor.b64  	%rd648, %rd1669, %rd645;
	st.local.u64 	[%rd1+96], %rd648;
	xor.b64  	%rd649, %rd1668, %rd645;
	st.local.u64 	[%rd1+136], %rd649;
	xor.b64  	%rd650, %rd1667, %rd645;
	st.local.u64 	[%rd1+176], %rd650;
	mov.b64 	{%r175, %r176}, %rd629;
	shf.l.wrap.b32 	%r177, %r175, %r176, 1;
	shf.l.wrap.b32 	%r178, %r176, %r175, 1;
	mov.b64 	%rd651, {%r178, %r177};
	xor.b64  	%rd652, %rd651, %rd621;
	xor.b64  	%rd653, %rd1666, %rd652;
	st.local.u64 	[%rd1+24], %rd653;
	xor.b64  	%rd654, %rd1665, %rd652;
	st.local.u64 	[%rd1+64], %rd654;
	xor.b64  	%rd655, %rd1664, %rd652;
	st.local.u64 	[%rd1+104], %rd655;
	xor.b64  	%rd656, %rd1663, %rd652;
	st.local.u64 	[%rd1+144], %rd656;
	xor.b64  	%rd657, %rd1662, %rd652;
	st.local.u64 	[%rd1+184], %rd657;
	mov.b64 	{%r179, %r180}, %rd613;
	shf.l.wrap.b32 	%r181, %r179, %r180, 1;
	shf.l.wrap.b32 	%r182, %r180, %r179, 1;
	mov.b64 	%rd658, {%r182, %r181};
	xor.b64  	%rd659, %rd658, %rd625;
	xor.b64  	%rd660, %rd1661, %rd659;
	st.local.u64 	[%rd1+32], %rd660;
	xor.b64  	%rd661, %rd1660, %rd659;
	st.local.u64 	[%rd1+72], %rd661;
	xor.b64  	%rd662, %rd1659, %rd659;
	st.local.u64 	[%rd1+112], %rd662;
	xor.b64  	%rd663, %rd1658, %rd659;
	st.local.u64 	[%rd1+152], %rd663;
	xor.b64  	%rd664, %rd1657, %rd659;
	st.local.u64 	[%rd1+192], %rd664;
	mul.wide.s32 	%rd665, %r183, 8;
	add.s64 	%rd666, %rd1, %rd665;
	ld.local.u64 	%rd667, [%rd666];
	neg.s32 	%r185, %r184;
	and.b32  	%r186, %r185, 63;
	shr.u64 	%rd668, %rd639, %r186;
	and.b32  	%r187, %r184, 63;
	shl.b64 	%rd669, %rd639, %r187;
	or.b64  	%rd670, %rd669, %rd668;
	st.local.u64 	[%rd666], %rd670;
	ld.local.u64 	%rd671, [%rd7];
	neg.s32 	%r189, %r188;
	and.b32  	%r190, %r189, 63;
	shr.u64 	%rd672, %rd667, %r190;
	and.b32  	%r191, %r188, 63;
	shl.b64 	%rd673, %rd667, %r191;
	or.b64  	%rd674, %rd673, %rd672;
	st.local.u64 	[%rd7], %rd674;
	ld.local.u64 	%rd675, [%rd8];
	neg.s32 	%r193, %r192;
	and.b32  	%r194, %r193, 63;
	shr.u64 	%rd676, %rd671, %r194;
	and.b32  	%r195, %r192, 63;
	shl.b64 	%rd677, %rd671, %r195;
	or.b64  	%rd678, %rd677, %rd676;
	st.local.u64 	[%rd8], %rd678;
	ld.local.u64 	%rd679, [%rd9];
	neg.s32 	%r197, %r196;
	and.b32  	%r198, %r197, 63;
	shr.u64 	%rd680, %rd675, %r198;
	and.b32  	%r199, %r196, 63;
	shl.b64 	%rd681, %rd675, %r199;
	or.b64  	%rd682, %rd681, %rd680;
	st.local.u64 	[%rd9], %rd682;
	ld.local.u64 	%rd683, [%rd10];
	neg.s32 	%r201, %r200;
	and.b32  	%r202, %r201, 63;
	shr.u64 	%rd684, %rd679, %r202;
	and.b32  	%r203, %r200, 63;
	shl.b64 	%rd685, %rd679, %r203;
	or.b64  	%rd686, %rd685, %rd684;
	st.local.u64 	[%rd10], %rd686;
	ld.local.u64 	%rd687, [%rd11];
	neg.s32 	%r205, %r204;
	and.b32  	%r206, %r205, 63;
	shr.u64 	%rd688, %rd683, %r206;
	and.b32  	%r207, %r204, 63;
	shl.b64 	%rd689, %rd683, %r207;
	or.b64  	%rd690, %rd689, %rd688;
	st.local.u64 	[%rd11], %rd690;
	ld.local.u64 	%rd691, [%rd12];
	neg.s32 	%r209, %r208;
	and.b32  	%r210, %r209, 63;
	shr.u64 	%rd692, %rd687, %r210;
	and.b32  	%r211, %r208, 63;
	shl.b64 	%rd693, %rd687, %r211;
	or.b64  	%rd694, %rd693, %rd692;
	st.local.u64 	[%rd12], %rd694;
	ld.local.u64 	%rd695, [%rd13];
	neg.s32 	%r213, %r212;
	and.b32  	%r214, %r213, 63;
	shr.u64 	%rd696, %rd691, %r214;
	and.b32  	%r215, %r212, 63;
	shl.b64 	%rd697, %rd691, %r215;
	or.b64  	%rd698, %rd697, %rd696;
	st.local.u64 	[%rd13], %rd698;
	ld.local.u64 	%rd699, [%rd14];
	neg.s32 	%r217, %r216;
	and.b32  	%r218, %r217, 63;
	shr.u64 	%rd700, %rd695, %r218;
	and.b32  	%r219, %r216, 63;
	shl.b64 	%rd701, %rd695, %r219;
	or.b64  	%rd702, %rd701, %rd700;
	st.local.u64 	[%rd14], %rd702;
	ld.local.u64 	%rd703, [%rd15];
	neg.s32 	%r221, %r220;
	and.b32  	%r222, %r221, 63;
	shr.u64 	%rd704, %rd699, %r222;
	and.b32  	%r223, %r220, 63;
	shl.b64 	%rd705, %rd699, %r223;
	or.b64  	%rd706, %rd705, %rd704;
	st.local.u64 	[%rd15], %rd706;
	mul.wide.s32 	%rd707, %r224, 8;
	add.s64 	%rd708, %rd1, %rd707;
	ld.local.u64 	%rd709, [%rd708];
	neg.s32 	%r226, %r225;
	and.b32  	%r227, %r226, 63;
	shr.u64 	%rd710, %rd703, %r227;
	and.b32  	%r228, %r225, 63;
	shl.b64 	%rd711, %rd703, %r228;
	or.b64  	%rd712, %rd711, %rd710;
	st.local.u64 	[%rd708], %rd712;
	ld.local.u64 	%rd713, [%rd16];
	neg.s32 	%r230, %r229;
	and.b32  	%r231, %r230, 63;
	shr.u64 	%rd714, %rd709, %r231;
	and.b32  	%r232, %r229, 63;
	shl.b64 	%rd715, %rd709, %r232;
	or.b64  	%rd716, %rd715, %rd714;
	st.local.u64 	[%rd16], %rd716;
	ld.local.u64 	%rd717, [%rd17];
	neg.s32 	%r234, %r233;
	and.b32  	%r235, %r234, 63;
	shr.u64 	%rd718, %rd713, %r235;
	and.b32  	%r236, %r233, 63;
	shl.b64 	%rd719, %rd713, %r236;
	or.b64  	%rd720, %rd719, %rd718;
	st.local.u64 	[%rd17], %rd720;
	ld.local.u64 	%rd721, [%rd18];
	neg.s32 	%r238, %r237;
	and.b32  	%r239, %r238, 63;
	shr.u64 	%rd722, %rd717, %r239;
	and.b32  	%r240, %r237, 63;
	shl.b64 	%rd723, %rd717, %r240;
	or.b64  	%rd724, %rd723, %rd722;
	st.local.u64 	[%rd18], %rd724;
	mul.wide.s32 	%rd725, %r241, 8;
	add.s64 	%rd726, %rd1, %rd725;
	ld.local.u64 	%rd727, [%rd726];
	neg.s32 	%r243, %r242;
	and.b32  	%r244, %r243, 63;
	shr.u64 	%rd728, %rd721, %r244;
	and.b32  	%r245, %r242, 63;
	shl.b64 	%rd729, %rd721, %r245;
	or.b64  	%rd730, %rd729, %rd728;
	st.local.u64 	[%rd726], %rd730;
	mul.wide.s32 	%rd731, %r246, 8;
	add.s64 	%rd732, %rd1, %rd731;
	ld.local.u64 	%rd733, [%rd732];
	neg.s32 	%r248, %r247;
	and.b32  	%r249, %r248, 63;
	shr.u64 	%rd734, %rd727, %r249;
	and.b32  	%r250, %r247, 63;
	shl.b64 	%rd735, %rd727, %r250;
	or.b64  	%rd736, %rd735, %rd734;
	st.local.u64 	[%rd732], %rd736;
	mul.wide.s32 	%rd737, %r251, 8;
	add.s64 	%rd738, %rd1, %rd737;
	ld.local.u64 	%rd739, [%rd738];
	neg.s32 	%r253, %r252;
	and.b32  	%r254, %r253, 63;
	shr.u64 	%rd740, %rd733, %r254;
	and.b32  	%r255, %r252, 63;
	shl.b64 	%rd741, %rd733, %r255;
	or.b64  	%rd742, %rd741, %rd740;
	st.local.u64 	[%rd738], %rd742;
	mul.wide.s32 	%rd743, %r256, 8;
	add.s64 	%rd744, %rd1, %rd743;
	ld.local.u64 	%rd745, [%rd744];
	neg.s32 	%r258, %r257;
	and.b32  	%r259, %r258, 63;
	shr.u64 	%rd746, %rd739, %r259;
	and.b32  	%r260, %r257, 63;
	shl.b64 	%rd747, %rd739, %r260;
	or.b64  	%rd748, %rd747, %rd746;
	st.local.u64 	[%rd744], %rd748;
	ld.local.u64 	%rd749, [%rd19];
	neg.s32 	%r262, %r261;
	and.b32  	%r263, %r262, 63;
	shr.u64 	%rd750, %rd745, %r263;
	and.b32  	%r264, %r261, 63;
	shl.b64 	%rd751, %rd745, %r264;
	or.b64  	%rd752, %rd751, %rd750;
	st.local.u64 	[%rd19], %rd752;
	mul.wide.s32 	%rd753, %r265, 8;
	add.s64 	%rd754, %rd1, %rd753;
	ld.local.u64 	%rd755, [%rd754];
	neg.s32 	%r267, %r266;
	and.b32  	%r268, %r267, 63;
	shr.u64 	%rd756, %rd749, %r268;
	and.b32  	%r269, %r266, 63;
	shl.b64 	%rd757, %rd749, %r269;
	or.b64  	%rd758, %rd757, %rd756;
	st.local.u64 	[%rd754], %rd758;
	ld.local.u64 	%rd759, [%rd20];
	neg.s32 	%r271, %r270;
	and.b32  	%r272, %r271, 63;
	shr.u64 	%rd760, %rd755, %r272;
	and.b32  	%r273, %r270, 63;
	shl.b64 	%rd761, %rd755, %r273;
	or.b64  	%rd762, %rd761, %rd760;
	st.local.u64 	[%rd20], %rd762;
	ld.local.u64 	%rd763, [%rd21];
	neg.s32 	%r275, %r274;
	and.b32  	%r276, %r275, 63;
	shr.u64 	%rd764, %rd759, %r276;
	and.b32  	%r277, %r274, 63;
	shl.b64 	%rd765, %rd759, %r277;
	or.b64  	%rd766, %rd765, %rd764;
	st.local.u64 	[%rd21], %rd766;
	ld.local.u64 	%rd767, [%rd22];
	neg.s32 	%r279, %r278;
	and.b32  	%r280, %r279, 63;
	shr.u64 	%rd768, %rd763, %r280;
	and.b32  	%r281, %r278, 63;
	shl.b64 	%rd769, %rd763, %r281;
	or.b64  	%rd770, %rd769, %rd768;
	st.local.u64 	[%rd22], %rd770;
	neg.s32 	%r283, %r282;
	and.b32  	%r284, %r283, 63;
	shr.u64 	%rd771, %rd767, %r284;
	and.b32  	%r285, %r282, 63;
	shl.b64 	%rd772, %rd767, %r285;
	or.b64  	%rd773, %rd772, %rd771;
	mul.wide.s32 	%rd774, %r286, 8;
	add.s64 	%rd775, %rd1, %rd774;
	st.local.u64 	[%rd775], %rd773;
	ld.local.u64 	%rd776, [%rd1];
	ld.local.u64 	%rd777, [%rd1+8];
	ld.local.u64 	%rd778, [%rd1+16];
	ld.local.u64 	%rd779, [%rd1+24];
	ld.local.u64 	%rd780, [%rd1+32];
	not.b64 	%rd781, %rd777;
	and.b64  	%rd782, %rd778, %rd781;
	not.b64 	%rd783, %rd778;
	and.b64  	%rd784, %rd779, %rd783;
	xor.b64  	%rd1676, %rd784, %rd777;
	st.local.u64 	[%rd1+8], %rd1676;
	not.b64 	%rd785, %rd779;
	and.b64  	%rd786, %rd780, %rd785;
	xor.b64  	%rd1671, %rd786, %rd778;
	st.local.u64 	[%rd1+16], %rd1671;
	not.b64 	%rd787, %rd780;
	and.b64  	%rd788, %rd776, %rd787;
	xor.b64  	%rd1666, %rd788, %rd779;
	st.local.u64 	[%rd1+24], %rd1666;
	not.b64 	%rd789, %rd776;
	and.b64  	%rd790, %rd777, %rd789;
	xor.b64  	%rd1661, %rd790, %rd780;
	st.local.u64 	[%rd1+32], %rd1661;
	ld.local.u64 	%rd791, [%rd1+40];
	ld.local.u64 	%rd792, [%rd1+48];
	ld.local.u64 	%rd793, [%rd1+56];
	ld.local.u64 	%rd794, [%rd1+64];
	ld.local.u64 	%rd795, [%rd1+72];
	not.b64 	%rd796, %rd792;
	and.b64  	%rd797, %rd793, %rd796;
	xor.b64  	%rd1680, %rd797, %rd791;
	st.local.u64 	[%rd1+40], %rd1680;
	not.b64 	%rd798, %rd793;
	and.b64  	%rd799, %rd794, %rd798;
	xor.b64  	%rd1675, %rd799, %rd792;
	st.local.u64 	[%rd1+48], %rd1675;
	not.b64 	%rd800, %rd794;
	and.b64  	%rd801, %rd795, %rd800;
	xor.b64  	%rd1670, %rd801, %rd793;
	st.local.u64 	[%rd1+56], %rd1670;
	not.b64 	%rd802, %rd795;
	and.b64  	%rd803, %rd791, %rd802;
	xor.b64  	%rd1665, %rd803, %rd794;
	st.local.u64 	[%rd1+64], %rd1665;
	not.b64 	%rd804, %rd791;
	and.b64  	%rd805, %rd792, %rd804;
	xor.b64  	%rd1660, %rd805, %rd795;
	st.local.u64 	[%rd1+72], %rd1660;
	ld.local.u64 	%rd806, [%rd1+80];
	ld.local.u64 	%rd807, [%rd1+88];
	ld.local.u64 	%rd808, [%rd1+96];
	ld.local.u64 	%rd809, [%rd1+104];
	ld.local.u64 	%rd810, [%rd1+112];
	not.b64 	%rd811, %rd807;
	and.b64  	%rd812, %rd808, %rd811;
	xor.b64  	%rd1679, %rd812, %rd806;
	st.local.u64 	[%rd1+80], %rd1679;
	not.b64 	%rd813, %rd808;
	and.b64  	%rd814, %rd809, %rd813;
	xor.b64  	%rd1674, %rd814, %rd807;
	st.local.u64 	[%rd1+88], %rd1674;
	not.b64 	%rd815, %rd809;
	and.b64  	%rd816, %rd810, %rd815;
	xor.b64  	%rd1669, %rd816, %rd808;
	st.local.u64 	[%rd1+96], %rd1669;
	not.b64 	%rd817, %rd810;
	and.b64  	%rd818, %rd806, %rd817;
	xor.b64  	%rd1664, %rd818, %rd809;
	st.local.u64 	[%rd1+104], %rd1664;
	not.b64 	%rd819, %rd806;
	and.b64  	%rd820, %rd807, %rd819;
	xor.b64  	%rd1659, %rd820, %rd810;
	st.local.u64 	[%rd1+112], %rd1659;
	ld.local.u64 	%rd821, [%rd1+120];
	ld.local.u64 	%rd822, [%rd1+128];
	ld.local.u64 	%rd823, [%rd1+136];
	ld.local.u64 	%rd824, [%rd1+144];
	ld.local.u64 	%rd825, [%rd1+152];
	not.b64 	%rd826, %rd822;
	and.b64  	%rd827, %rd823, %rd826;
	xor.b64  	%rd1678, %rd827, %rd821;
	st.local.u64 	[%rd1+120], %rd1678;
	not.b64 	%rd828, %rd823;
	and.b64  	%rd829, %rd824, %rd828;
	xor.b64  	%rd1673, %rd829, %rd822;
	st.local.u64 	[%rd1+128], %rd1673;
	not.b64 	%rd830, %rd824;
	and.b64  	%rd831, %rd825, %rd830;
	xor.b64  	%rd1668, %rd831, %rd823;
	st.local.u64 	[%rd1+136], %rd1668;
	not.b64 	%rd832, %rd825;
	and.b64  	%rd833, %rd821, %rd832;
	xor.b64  	%rd1663, %rd833, %rd824;
	st.local.u64 	[%rd1+144], %rd1663;
	not.b64 	%rd834, %rd821;
	and.b64  	%rd835, %rd822, %rd834;
	xor.b64  	%rd1658, %rd835, %rd825;
	st.local.u64 	[%rd1+152], %rd1658;
	ld.local.u64 	%rd836, [%rd1+160];
	ld.local.u64 	%rd837, [%rd1+168];
	ld.local.u64 	%rd838, [%rd1+176];
	ld.local.u64 	%rd839, [%rd1+184];
	ld.local.u64 	%rd840, [%rd1+192];
	not.b64 	%rd841, %rd837;
	and.b64  	%rd842, %rd838, %rd841;
	xor.b64  	%rd1677, %rd842, %rd836;
	st.local.u64 	[%rd1+160], %rd1677;
	not.b64 	%rd843, %rd838;
	and.b64  	%rd844, %rd839, %rd843;
	xor.b64  	%rd1672, %rd844, %rd837;
	st.local.u64 	[%rd1+168], %rd1672;
	not.b64 	%rd845, %rd839;
	and.b64  	%rd846, %rd840, %rd845;
	xor.b64  	%rd1667, %rd846, %rd838;
	st.local.u64 	[%rd1+176], %rd1667;
	not.b64 	%rd847, %rd840;
	and.b64  	%rd848, %rd836, %rd847;
	xor.b64  	%rd1662, %rd848, %rd839;
	st.local.u64 	[%rd1+184], %rd1662;
	not.b64 	%rd849, %rd836;
	and.b64  	%rd850, %rd837, %rd849;
	xor.b64  	%rd1657, %rd850, %rd840;
	st.local.u64 	[%rd1+192], %rd1657;
	ld.const.u64 	%rd851, [%rd1656];
	xor.b64  	%rd852, %rd782, %rd851;
	xor.b64  	%rd1681, %rd852, %rd776;
	st.local.u64 	[%rd1], %rd1681;
	add.s32 	%r897, %r897, 1;
	add.s64 	%rd1656, %rd1656, 8;
	setp.ne.s32 	%p4, %r897, 24;
	@%p4 bra 	$L__BB0_6;
	shr.u64 	%rd853, %rd1681, 8;
	shr.u64 	%rd854, %rd1681, 24;
	cvt.u32.u64 	%r288, %rd1681;
	cvt.u32.u64 	%r289, %rd853;
	prmt.b32 	%r290, %r288, %r289, 0x3340U;
	prmt.b32 	%r291, %r292, %r293, 0x3340U;
	prmt.b32 	%r294, %r290, %r291, 0x5410U;
	shr.u32 	%r295, %r288, 16;
	bfi.b32 	%r296, %r295, %r294, 16, 8;
	cvt.u32.u64 	%r297, %rd854;
	and.b32  	%r298, %r297, 65535;
	bfi.b32 	%r299, %r298, %r296, 24, 8;
	st.local.u32 	[%rd2], %r299;
	shr.u64 	%rd855, %rd1681, 40;
	shr.u64 	%rd856, %rd1681, 48;
	shr.u64 	%rd857, %rd1681, 56;
	cvt.u32.u64 	%r300, %rd857;
	cvt.u32.u64 	%r301, %rd856;
	prmt.b32 	%r302, %r301, %r300, 0x3340U;
	{ .reg .b32 tmp; mov.b64 {tmp, %r303}, %rd1681; }
	cvt.u32.u64 	%r304, %rd855;
	prmt.b32 	%r305, %r303, %r304, 0x3340U;
	prmt.b32 	%r306, %r305, %r302, 0x5410U;
	st.local.u32 	[%rd2+4], %r306;
	shr.u64 	%rd858, %rd1676, 8;
	shr.u64 	%rd859, %rd1676, 16;
	shr.u64 	%rd860, %rd1676, 24;
	cvt.u32.u64 	%r307, %rd860;
	cvt.u32.u64 	%r308, %rd859;
	prmt.b32 	%r309, %r308, %r307, 0x3340U;
	cvt.u32.u64 	%r310, %rd1676;
	cvt.u32.u64 	%r311, %rd858;
	prmt.b32 	%r312, %r310, %r311, 0x3340U;
	prmt.b32 	%r313, %r312, %r309, 0x5410U;
	st.local.u32 	[%rd2+8], %r313;
	shr.u64 	%rd861, %rd1676, 40;
	shr.u64 	%rd862, %rd1676, 48;
	shr.u64 	%rd863, %rd1676, 56;
	cvt.u32.u64 	%r314, %rd863;
	cvt.u32.u64 	%r315, %rd862;
	prmt.b32 	%r316, %r315, %r314, 0x3340U;
	{ .reg .b32 tmp; mov.b64 {tmp, %r317}, %rd1676; }
	cvt.u32.u64 	%r318, %rd861;
	prmt.b32 	%r319, %r317, %r318, 0x3340U;
	prmt.b32 	%r320, %r319, %r316, 0x5410U;
	st.local.u32 	[%rd2+12], %r320;
	shr.u64 	%rd864, %rd1671, 8;
	shr.u64 	%rd865, %rd1671, 16;
	shr.u64 	%rd866, %rd1671, 24;
	cvt.u32.u64 	%r321, %rd866;
	cvt.u32.u64 	%r322, %rd865;
	prmt.b32 	%r323, %r322, %r321, 0x3340U;
	cvt.u32.u64 	%r324, %rd1671;
	cvt.u32.u64 	%r325, %rd864;
	prmt.b32 	%r326, %r324, %r325, 0x3340U;
	prmt.b32 	%r327, %r326, %r323, 0x5410U;
	st.local.u32 	[%rd2+16], %r327;
	shr.u64 	%rd867, %rd1671, 40;
	shr.u64 	%rd868, %rd1671, 48;
	shr.u64 	%rd869, %rd1671, 56;
	cvt.u32.u64 	%r328, %rd869;
	cvt.u32.u64 	%r329, %rd868;
	prmt.b32 	%r330, %r329, %r328, 0x3340U;
	{ .reg .b32 tmp; mov.b64 {tmp, %r331}, %rd1671; }
	cvt.u32.u64 	%r332, %rd867;
	prmt.b32 	%r333, %r331, %r332, 0x3340U;
	prmt.b32 	%r334, %r333, %r330, 0x5410U;
	st.local.u32 	[%rd2+20], %r334;
	shr.u64 	%rd870, %rd1666, 8;
	shr.u64 	%rd871, %rd1666, 16;
	shr.u64 	%rd872, %rd1666, 24;
	cvt.u32.u64 	%r335, %rd872;
	cvt.u32.u64 	%r336, %rd871;
	prmt.b32 	%r337, %r336, %r335, 0x3340U;
	cvt.u32.u64 	%r338, %rd1666;
	cvt.u32.u64 	%r339, %rd870;
	prmt.b32 	%r340, %r338, %r339, 0x3340U;
	prmt.b32 	%r341, %r340, %r337, 0x5410U;
	st.local.u32 	[%rd2+24], %r341;
	shr.u64 	%rd873, %rd1666, 40;
	shr.u64 	%rd874, %rd1666, 48;
	shr.u64 	%rd875, %rd1666, 56;
	cvt.u32.u64 	%r342, %rd875;
	cvt.u32.u64 	%r343, %rd874;
	prmt.b32 	%r344, %r343, %r342, 0x3340U;
	{ .reg .b32 tmp; mov.b64 {tmp, %r345}, %rd1666; }
	cvt.u32.u64 	%r346, %rd873;
	prmt.b32 	%r347, %r345, %r346, 0x3340U;
	prmt.b32 	%r348, %r347, %r344, 0x5410U;
	st.local.u32 	[%rd2+28], %r348;
	shr.u64 	%rd876, %rd1661, 8;
	shr.u64 	%rd877, %rd1661, 16;
	shr.u64 	%rd878, %rd1661, 24;
	cvt.u32.u64 	%r349, %rd878;
	cvt.u32.u64 	%r350, %rd877;
	prmt.b32 	%r351, %r350, %r349, 0x3340U;
	cvt.u32.u64 	%r352, %rd1661;
	cvt.u32.u64 	%r353, %rd876;
	prmt.b32 	%r354, %r352, %r353, 0x3340U;
	prmt.b32 	%r355, %r354, %r351, 0x5410U;
	st.local.u32 	[%rd2+32], %r355;
	shr.u64 	%rd879, %rd1661, 40;
	shr.u64 	%rd880, %rd1661, 48;
	shr.u64 	%rd881, %rd1661, 56;
	cvt.u32.u64 	%r356, %rd881;
	cvt.u32.u64 	%r357, %rd880;
	prmt.b32 	%r358, %r357, %r356, 0x3340U;
	{ .reg .b32 tmp; mov.b64 {tmp, %r359}, %rd1661; }
	cvt.u32.u64 	%r360, %rd879;
	prmt.b32 	%r361, %r359, %r360, 0x3340U;
	prmt.b32 	%r362, %r361, %r358, 0x5410U;
	st.local.u32 	[%rd2+36], %r362;
	shr.u64 	%rd882, %rd1680, 8;
	shr.u64 	%rd883, %rd1680, 16;
	shr.u64 	%rd884, %rd1680, 24;
	cvt.u32.u64 	%r363, %rd884;
	cvt.u32.u64 	%r364, %rd883;
	prmt.b32 	%r365, %r364, %r363, 0x3340U;
	cvt.u32.u64 	%r366, %rd1680;
	cvt.u32.u64 	%r367, %rd882;
	prmt.b32 	%r368, %r366, %r367, 0x3340U;
	prmt.b32 	%r369, %r368, %r365, 0x5410U;
	st.local.u32 	[%rd2+40], %r369;
	shr.u64 	%rd885, %rd1680, 40;
	shr.u64 	%rd886, %rd1680, 48;
	shr.u64 	%rd887, %rd1680, 56;
	cvt.u32.u64 	%r370, %rd887;
	cvt.u32.u64 	%r371, %rd886;
	prmt.b32 	%r372, %r371, %r370, 0x3340U;
	{ .reg .b32 tmp; mov.b64 {tmp, %r373}, %rd1680; }
	cvt.u32.u64 	%r374, %rd885;
	prmt.b32 	%r375, %r373, %r374, 0x3340U;
	prmt.b32 	%r376, %r375, %r372, 0x5410U;
	st.local.u32 	[%rd2+44], %r376;
	shr.u64 	%rd888, %rd1675, 8;
	shr.u64 	%rd889, %rd1675, 16;
	shr.u64 	%rd890, %rd1675, 24;
	cvt.u32.u64 	%r377, %rd890;
	cvt.u32.u64 	%r378, %rd889;
	prmt.b32 	%r379, %r378, %r377, 0x3340U;
	cvt.u32.u64 	%r380, %rd1675;
	cvt.u32.u64 	%r381, %rd888;
	prmt.b32 	%r382, %r380, %r381, 0x3340U;
	prmt.b32 	%r383, %r382, %r379, 0x5410U;
	st.local.u32 	[%rd2+48], %r383;
	shr.u64 	%rd891, %rd1675, 40;
	shr.u64 	%rd892, %rd1675, 48;
	shr.u64 	%rd893, %rd1675, 56;
	cvt.u32.u64 	%r384, %rd893;
	cvt.u32.u64 	%r385, %rd892;
	prmt.b32 	%r386, %r385, %r384, 0x3340U;
	{ .reg .b32 tmp; mov.b64 {tmp, %r387}, %rd1675; }
	cvt.u32.u64 	%r388, %rd891;
	prmt.b32 	%r389, %r387, %r388, 0x3340U;
	prmt.b32 	%r390, %r389, %r386, 0x5410U;
	st.local.u32 	[%rd2+52], %r390;
	shr.u64 	%rd894, %rd1670, 8;
	shr.u64 	%rd895, %rd1670, 16;
	shr.u64 	%rd896, %rd1670, 24;
	cvt.u32.u64 	%r391, %rd896;
	cvt.u32.u64 	%r392, %rd895;
	prmt.b32 	%r393, %r392, %r391, 0x3340U;
	cvt.u32.u64 	%r394, %rd1670;
	cvt.u32.u64 	%r395, %rd894;
	prmt.b32 	%r396, %r394, %r395, 0x3340U;
	prmt.b32 	%r397, %r396, %r393, 0x5410U;
	st.local.u32 	[%rd2+56], %r397;
	shr.u64 	%rd897, %rd1670, 40;
	shr.u64 	%rd898, %rd1670, 48;
	shr.u64 	%rd899, %rd1670, 56;
	cvt.u32.u64 	%r398, %rd899;
	cvt.u32.u64 	%r399, %rd898;
	prmt.b32 	%r400, %r399, %r398, 0x3340U;
	{ .reg .b32 tmp; mov.b64 {tmp, %r401}, %rd1670; }
	cvt.u32.u64 	%r402, %rd897;
	prmt.b32 	%r403, %r401, %r402, 0x3340U;
	prmt.b32 	%r404, %r403, %r400, 0x5410U;
	st.local.u32 	[%rd2+60], %r404;
	shr.u64 	%rd900, %rd1665, 8;
	shr.u64 	%rd901, %rd1665, 16;
	shr.u64 	%rd902, %rd1665, 24;
	cvt.u32.u64 	%r405, %rd902;
	cvt.u32.u64 	%r406, %rd901;
	prmt.b32 	%r407, %r406, %r405, 0x3340U;
	cvt.u32.u64 	%r408, %rd1665;
	cvt.u32.u64 	%r409, %rd900;
	prmt.b32 	%r410, %r408, %r409, 0x3340U;
	prmt.b32 	%r411, %r410, %r407, 0x5410U;
	st.local.u32 	[%rd2+64], %r411;
	shr.u64 	%rd903, %rd1665, 40;
	shr.u64 	%rd904, %rd1665, 48;
	shr.u64 	%rd905, %rd1665, 56;
	cvt.u32.u64 	%r412, %rd905;
	cvt.u32.u64 	%r413, %rd904;
	prmt.b32 	%r414, %r413, %r412, 0x3340U;
	{ .reg .b32 tmp; mov.b64 {tmp, %r415}, %rd1665; }
	cvt.u32.u64 	%r416, %rd903;
	prmt.b32 	%r417, %r415, %r416, 0x3340U;
	prmt.b32 	%r418, %r417, %r414, 0x5410U;
	st.local.u32 	[%rd2+68], %r418;
	shr.u64 	%rd906, %rd1660, 8;
	shr.u64 	%rd907, %rd1660, 16;
	shr.u64 	%rd908, %rd1660, 24;
	cvt.u32.u64 	%r419, %rd908;
	cvt.u32.u64 	%r420, %rd907;
	prmt.b32 	%r421, %r420, %r419, 0x3340U;
	cvt.u32.u64 	%r422, %rd1660;
	cvt.u32.u64 	%r423, %rd906;
	prmt.b32 	%r424, %r422, %r423, 0x3340U;
	prmt.b32 	%r425, %r424, %r421, 0x5410U;
	st.local.u32 	[%rd2+72], %r425;
	shr.u64 	%rd909, %rd1660, 40;
	shr.u64 	%rd910, %rd1660, 48;
	shr.u64 	%rd911, %rd1660, 56;
	cvt.u32.u64 	%r426, %rd911;
	cvt.u32.u64 	%r427, %rd910;
	prmt.b32 	%r428, %r427, %r426, 0x3340U;
	{ .reg .b32 tmp; mov.b64 {tmp, %r429}, %rd1660; }
	cvt.u32.u64 	%r430, %rd909;
	prmt.b32 	%r431, %r429, %r430, 0x3340U;
	prmt.b32 	%r432, %r431, %r428, 0x5410U;
	st.local.u32 	[%rd2+76], %r432;
	shr.u64 	%rd912, %rd1679, 8;
	shr.u64 	%rd913, %rd1679, 16;
	shr.u64 	%rd914, %rd1679, 24;
	cvt.u32.u64 	%r433, %rd914;
	cvt.u32.u64 	%r434, %rd913;
	prmt.b32 	%r435, %r434, %r433, 0x3340U;
	cvt.u32.u64 	%r436, %rd1679;
	cvt.u32.u64 	%r437, %rd912;
	prmt.b32 	%r438, %r436, %r437, 0x3340U;
	prmt.b32 	%r439, %r438, %r435, 0x5410U;
	st.local.u32 	[%rd2+80], %r439;
	shr.u64 	%rd915, %rd1679, 40;
	shr.u64 	%rd916, %rd1679, 48;
	shr.u64 	%rd917, %rd1679, 56;
	cvt.u32.u64 	%r440, %rd917;
	cvt.u32.u64 	%r441, %rd916;
	prmt.b32 	%r442, %r441, %r440, 0x3340U;
	{ .reg .b32 tmp; mov.b64 {tmp, %r443}, %rd1679; }
	cvt.u32.u64 	%r444, %rd915;
	prmt.b32 	%r445, %r443, %r444, 0x3340U;
	prmt.b32 	%r446, %r445, %r442, 0x5410U;
	st.local.u32 	[%rd2+84], %r446;
	shr.u64 	%rd918, %rd1674, 8;
	shr.u64 	%rd919, %rd1674, 16;
	shr.u64 	%rd920, %rd1674, 24;
	cvt.u32.u64 	%r447, %rd920;
	cvt.u32.u64 	%r448, %rd919;
	prmt.b32 	%r449, %r448, %r447, 0x3340U;
	cvt.u32.u64 	%r450, %rd1674;
	cvt.u32.u64 	%r451, %rd918;
	prmt.b32 	%r452, %r450, %r451, 0x3340U;
	prmt.b32 	%r453, %r452, %r449, 0x5410U;
	st.local.u32 	[%rd2+88], %r453;
	shr.u64 	%rd921, %rd1674, 40;
	shr.u64 	%rd922, %rd1674, 48;
	shr.u64 	%rd923, %rd1674, 56;
	cvt.u32.u64 	%r454, %rd923;
	cvt.u32.u64 	%r455, %rd922;
	prmt.b32 	%r456, %r455, %r454, 0x3340U;
	{ .reg .b32 tmp; mov.b64 {tmp, %r457}, %rd1674; }
	cvt.u32.u64 	%r458, %rd921;
	prmt.b32 	%r459, %r457, %r458, 0x3340U;
	prmt.b32 	%r460, %r459, %r456, 0x5410U;
	st.local.u32 	[%rd2+92], %r460;
	shr.u64 	%rd924, %rd1669, 8;
	shr.u64 	%rd925, %rd1669, 16;
	shr.u64 	%rd926, %rd1669, 24;
	cvt.u32.u64 	%r461, %rd926;
	cvt.u32.u64 	%r462, %rd925;
	prmt.b32 	%r463, %r462, %r461, 0x3340U;
	cvt.u32.u64 	%r464, %rd1669;
	cvt.u32.u64 	%r465, %rd924;
	prmt.b32 	%r466, %r464, %r465, 0x3340U;
	prmt.b32 	%r467, %r466, %r463, 0x5410U;
	st.local.u32 	[%rd2+96], %r467;
	shr.u64 	%rd927, %rd1669, 40;
	shr.u64 	%rd928, %rd1669, 48;
	shr.u64 	%rd929, %rd1669, 56;
	cvt.u32.u64 	%r468, %rd929;
	cvt.u32.u64 	%r469, %rd928;
	prmt.b32 	%r470, %r469, %r468, 0x3340U;
	{ .reg .b32 tmp; mov.b64 {tmp, %r471}, %rd1669; }
	cvt.u32.u64 	%r472, %rd927;
	prmt.b32 	%r473, %r471, %r472, 0x3340U;
	prmt.b32 	%r474, %r473, %r470, 0x5410U;
	st.local.u32 	[%rd2+100], %r474;
	shr.u64 	%rd930, %rd1664, 8;
	shr.u64 	%rd931, %rd1664, 16;
	shr.u64 	%rd932, %rd1664, 24;
	cvt.u32.u64 	%r475, %rd932;
	cvt.u32.u64 	%r476, %rd931;
	prmt.b32 	%r477, %r476, %r475, 0x3340U;
	cvt.u32.u64 	%r478, %rd1664;
	cvt.u32.u64 	%r479, %rd930;
	prmt.b32 	%r480, %r478, %r479, 0x3340U;
	prmt.b32 	%r481, %r480, %r477, 0x5410U;
	st.local.u32 	[%rd2+104], %r481;
	shr.u64 	%rd933, %rd1664, 40;
	shr.u64 	%rd934, %rd1664, 48;
	shr.u64 	%rd935, %rd1664, 56;
	cvt.u32.u64 	%r482, %rd935;
	cvt.u32.u64 	%r483, %rd934;
	prmt.b32 	%r484, %r483, %r482, 0x3340U;
	{ .reg .b32 tmp; mov.b64 {tmp, %r485}, %rd1664; }
	cvt.u32.u64 	%r486, %rd933;
	prmt.b32 	%r487, %r485, %r486, 0x3340U;
	prmt.b32 	%r488, %r487, %r484, 0x5410U;
	st.local.u32 	[%rd2+108], %r488;
	shr.u64 	%rd936, %rd1659, 8;
	shr.u64 	%rd937, %rd1659, 16;
	shr.u64 	%rd938, %rd1659, 24;
	cvt.u32.u64 	%r489, %rd938;
	cvt.u32.u64 	%r490, %rd937;
	prmt.b32 	%r491, %r490, %r489, 0x3340U;
	cvt.u32.u64 	%r492, %rd1659;
	cvt.u32.u64 	%r493, %rd936;
	prmt.b32 	%r494, %r492, %r493, 0x3340U;
	prmt.b32 	%r495, %r494, %r491, 0x5410U;
	st.local.u32 	[%rd2+112], %r495;
	shr.u64 	%rd939, %rd1659, 40;
	shr.u64 	%rd940, %rd1659, 48;
	shr.u64 	%rd941, %rd1659, 56;
	cvt.u32.u64 	%r496, %rd941;
	cvt.u32.u64 	%r497, %rd940;
	prmt.b32 	%r498, %r497, %r496, 0x3340U;
	{ .reg .b32 tmp; mov.b64 {tmp, %r499}, %rd1659; }
	cvt.u32.u64 	%r500, %rd939;
	prmt.b32 	%r501, %r499, %r500, 0x3340U;
	prmt.b32 	%r502, %r501, %r498, 0x5410U;
	st.local.u32 	[%rd2+116], %r502;
	shr.u64 	%rd942, %rd1678, 8;
	shr.u64 	%rd943, %rd1678, 16;
	shr.u64 	%rd944, %rd1678, 24;
	cvt.u32.u64 	%r503, %rd944;
	cvt.u32.u64 	%r504, %rd943;
	prmt.b32 	%r505, %r504, %r503, 0x3340U;
	cvt.u32.u64 	%r506, %rd1678;
	cvt.u32.u64 	%r507, %rd942;
	prmt.b32 	%r508, %r506, %r507, 0x3340U;
	prmt.b32 	%r509, %r508, %r505, 0x5410U;
	st.local.u32 	[%rd2+120], %r509;
	shr.u64 	%rd945, %rd1678, 40;
	shr.u64 	%rd946, %rd1678, 48;
	shr.u64 	%rd947, %rd1678, 56;
	cvt.u32.u64 	%r510, %rd947;
	cvt.u32.u64 	%r511, %rd946;
	prmt.b32 	%r512, %r511, %r510, 0x3340U;
	{ .reg .b32 tmp; mov.b64 {tmp, %r513}, %rd1678; }
	cvt.u32.u64 	%r514, %rd945;
	prmt.b32 	%r515, %r513, %r514, 0x3340U;
	prmt.b32 	%r516, %r515, %r512, 0x5410U;
	st.local.u32 	[%rd2+124], %r516;
	shr.u64 	%rd948, %rd1673, 8;
	shr.u64 	%rd949, %rd1673, 16;
	shr.u64 	%rd950, %rd1673, 24;
	cvt.u32.u64 	%r517, %rd950;
	cvt.u32.u64 	%r518, %rd949;
	prmt.b32 	%r519, %r518, %r517, 0x3340U;
	cvt.u32.u64 	%r520, %rd1673;
	cvt.u32.u64 	%r521, %rd948;
	prmt.b32 	%r522, %r520, %r521, 0x3340U;
	prmt.b32 	%r523, %r522, %r519, 0x5410U;
	st.local.u32 	[%rd2+128], %r523;
	shr.u64 	%rd951, %rd1673, 40;
	shr.u64 	%rd952, %rd1673, 48;
	shr.u64 	%rd953, %rd1673, 56;
	cvt.u32.u64 	%r524, %rd953;
	cvt.u32.u64 	%r525, %rd952;
	prmt.b32 	%r526, %r525, %r524, 0x3340U;
	{ .reg .b32 tmp; mov.b64 {tmp, %r527}, %rd1673; }
	cvt.u32.u64 	%r528, %rd951;
	prmt.b32 	%r529, %r527, %r528, 0x3340U;
	prmt.b32 	%r530, %r529, %r526, 0x5410U;
	st.local.u32 	[%rd2+132], %r530;
	shr.u64 	%rd954, %rd1668, 8;
	shr.u64 	%rd955, %rd1668, 16;
	shr.u64 	%rd956, %rd1668, 24;
	cvt.u32.u64 	%r531, %rd956;
	cvt.u32.u64 	%r532, %rd955;
	prmt.b32 	%r533, %r532, %r531, 0x3340U;
	cvt.u32.u64 	%r534, %rd1668;
	cvt.u32.u64 	%r535, %rd954;
	prmt.b32 	%r536, %r534, %r535, 0x3340U;
	prmt.b32 	%r537, %r536, %r533, 0x5410U;
	st.local.u32 	[%rd2+136], %r537;
	shr.u64 	%rd957, %rd1668, 40;
	shr.u64 	%rd958, %rd1668, 48;
	shr.u64 	%rd959, %rd1668, 56;
	cvt.u32.u64 	%r538, %rd959;
	cvt.u32.u64 	%r539, %rd958;
	prmt.b32 	%r540, %r539, %r538, 0x3340U;
	{ .reg .b32 tmp; mov.b64 {tmp, %r541}, %rd1668; }
	cvt.u32.u64 	%r542, %rd957;
	prmt.b32 	%r543, %r541, %r542, 0x3340U;
	prmt.b32 	%r544, %r543, %r540, 0x5410U;
	st.local.u32 	[%rd2+140], %r544;
	shr.u64 	%rd960, %rd1663, 8;
	shr.u64 	%rd961, %rd1663, 16;
	shr.u64 	%rd962, %rd1663, 24;
	cvt.u32.u64 	%r545, %rd962;
	cvt.u32.u64 	%r546, %rd961;
	prmt.b32 	%r547, %r546, %r545, 0x3340U;
	cvt.u32.u64 	%r548, %rd1663;
	cvt.u32.u64 	%r549, %rd960;
	prmt.b32 	%r550, %r548, %r549, 0x3340U;
	prmt.b32 	%r551, %r550, %r547, 0x5410U;
	st.local.u32 	[%rd2+144], %r551;
	shr.u64 	%rd963, %rd1663, 40;
	shr.u64 	%rd964, %rd1663, 48;
	shr.u64 	%rd965, %rd1663, 56;
	cvt.u32.u64 	%r552, %rd965;
	cvt.u32.u64 	%r553, %rd964;
	prmt.b32 	%r554, %r553, %r552, 0x3340U;
	{ .reg .b32 tmp; mov.b64 {tmp, %r555}, %rd1663; }
	cvt.u32.u64 	%r556, %rd963;
	prmt.b32 	%r557, %r555, %r556, 0x3340U;
	prmt.b32 	%r558, %r557, %r554, 0x5410U;
	st.local.u32 	[%rd2+148], %r558;
	shr.u64 	%rd966, %rd1658, 8;
	shr.u64 	%rd967, %rd1658, 16;
	shr.u64 	%rd968, %rd1658, 24;
	cvt.u32.u64 	%r559, %rd968;
	cvt.u32.u64 	%r560, %rd967;
	prmt.b32 	%r561, %r560, %r559, 0x3340U;
	cvt.u32.u64 	%r562, %rd1658;
	cvt.u32.u64 	%r563, %rd966;
	prmt.b32 	%r564, %r562, %r563, 0x3340U;
	prmt.b32 	%r565, %r564, %r561, 0x5410U;
	st.local.u32 	[%rd2+152], %r565;
	shr.u64 	%rd969, %rd1658, 40;
	shr.u64 	%rd970, %rd1658, 48;
	shr.u64 	%rd971, %rd1658, 56;
	cvt.u32.u64 	%r566, %rd971;
	cvt.u32.u64 	%r567, %rd970;
	prmt.b32 	%r568, %r567, %r566, 0x3340U;
	{ .reg .b32 tmp; mov.b64 {tmp, %r569}, %rd1658; }
	cvt.u32.u64 	%r570, %rd969;
	prmt.b32 	%r571, %r569, %r570, 0x3340U;
	prmt.b32 	%r572, %r571, %r568, 0x5410U;
	st.local.u32 	[%rd2+156], %r572;
	shr.u64 	%rd972, %rd1677, 8;
	shr.u64 	%rd973, %rd1677, 16;
	shr.u64 	%rd974, %rd1677, 24;
	cvt.u32.u64 	%r573, %rd974;
	cvt.u32.u64 	%r574, %rd973;
	prmt.b32 	%r575, %r574, %r573, 0x3340U;
	cvt.u32.u64 	%r576, %rd1677;
	cvt.u32.u64 	%r577, %rd972;
	prmt.b32 	%r578, %r576, %r577, 0x3340U;
	prmt.b32 	%r579, %r578, %r575, 0x5410U;
	st.local.u32 	[%rd2+160], %r579;
	shr.u64 	%rd975, %rd1677, 40;
	shr.u64 	%rd976, %rd1677, 48;
	shr.u64 	%rd977, %rd1677, 56;
	cvt.u32.u64 	%r580, %rd977;
	cvt.u32.u64 	%r581, %rd976;
	prmt.b32 	%r582, %r581, %r580, 0x3340U;
	{ .reg .b32 tmp; mov.b64 {tmp, %r583}, %rd1677; }
	cvt.u32.u64 	%r584, %rd975;
	prmt.b32 	%r585, %r583, %r584, 0x3340U;
	prmt.b32 	%r586, %r585, %r582, 0x5410U;
	st.local.u32 	[%rd2+164], %r586;
	shr.u64 	%rd978, %rd1672, 8;
	shr.u64 	%rd979, %rd1672, 16;
	shr.u64 	%rd980, %rd1672, 24;
	cvt.u32.u64 	%r587, %rd980;
	cvt.u32.u64 	%r588, %rd979;
	prmt.b32 	%r589, %r588, %r587, 0x3340U;
	cvt.u32.u64 	%r590, %rd1672;
	cvt.u32.u64 	%r591, %rd978;
	prmt.b32 	%r592, %r590, %r591, 0x3340U;
	prmt.b32 	%r593, %r592, %r589, 0x5410U;
	st.local.u32 	[%rd2+168], %r593;
	shr.u64 	%rd981, %rd1672, 40;
	shr.u64 	%rd982, %rd1672, 48;
	shr.u64 	%rd983, %rd1672, 56;
	cvt.u32.u64 	%r594, %rd983;
	cvt.u32.u64 	%r595, %rd982;
	prmt.b32 	%r596, %r595, %r594, 0x3340U;
	{ .reg .b32 tmp; mov.b64 {tmp, %r597}, %rd1672; }
	cvt.u32.u64 	%r598, %rd981;
	prmt.b32 	%r599, %r597, %r598, 0x3340U;
	prmt.b32 	%r600, %r599, %r596, 0x5410U;
	st.local.u32 	[%rd2+172], %r600;
	shr.u64 	%rd984, %rd1667, 8;
	shr.u64 	%rd985, %rd1667, 16;
	shr.u64 	%rd986, %rd1667, 24;
	cvt.u32.u64 	%r601, %rd986;
	cvt.u32.u64 	%r602, %rd985;
	prmt.b32 	%r603, %r602, %r601, 0x3340U;
	cvt.u32.u64 	%r604, %rd1667;
	cvt.u32.u64 	%r605, %rd984;
	prmt.b32 	%r606, %r604, %r605, 0x3340U;
	prmt.b32 	%r607, %r606, %r603, 0x5410U;
	st.local.u32 	[%rd2+176], %r607;
	shr.u64 	%rd987, %rd1667, 40;
	shr.u64 	%rd988, %rd1667, 48;
	shr.u64 	%rd989, %rd1667, 56;
	cvt.u32.u64 	%r608, %rd989;
	cvt.u32.u64 	%r609, %rd988;
	prmt.b32 	%r610, %r609, %r608, 0x3340U;
	{ .reg .b32 tmp; mov.b64 {tmp, %r611}, %rd1667; }
	cvt.u32.u64 	%r612, %rd987;
	prmt.b32 	%r613, %r611, %r612, 0x3340U;
	prmt.b32 	%r614, %r613, %r610, 0x5410U;
	st.local.u32 	[%rd2+180], %r614;
	shr.u64 	%rd990, %rd1662, 8;
	shr.u64 	%rd991, %rd1662, 16;
	shr.u64 	%rd992, %rd1662, 24;
	cvt.u32.u64 	%r615, %rd992;
	cvt.u32.u64 	%r616, %rd991;
	prmt.b32 	%r617, %r616, %r615, 0x3340U;
	cvt.u32.u64 	%r618, %rd1662;
	cvt.u32.u64 	%r619, %rd990;
	prmt.b32 	%r620, %r618, %r619, 0x3340U;
	prmt.b32 	%r621, %r620, %r617, 0x5410U;
	st.local.u32 	[%rd2+184], %r621;
	shr.u64 	%rd993, %rd1662, 40;
	shr.u64 	%rd994, %rd1662, 48;
	shr.u64 	%rd995, %rd1662, 56;
	cvt.u32.u64 	%r622, %rd995;
	cvt.u32.u64 	%r623, %rd994;
	prmt.b32 	%r624, %r623, %r622, 0x3340U;
	{ .reg .b32 tmp; mov.b64 {tmp, %r625}, %rd1662; }
	cvt.u32.u64 	%r626, %rd993;
	prmt.b32 	%r627, %r625, %r626, 0x3340U;
	prmt.b32 	%r628, %r627, %r624, 0x5410U;
	st.local.u32 	[%rd2+188], %r628;
	shr.u64 	%rd996, %rd1657, 8;
	shr.u64 	%rd997, %rd1657, 16;
	shr.u64 	%rd998, %rd1657, 24;
	cvt.u32.u64 	%r629, %rd998;
	cvt.u32.u64 	%r630, %rd997;
	prmt.b32 	%r631, %r630, %r629, 0x3340U;
	cvt.u32.u64 	%r632, %rd1657;
	cvt.u32.u64 	%r633, %rd996;
	prmt.b32 	%r634, %r632, %r633, 0x3340U;
	prmt.b32 	%r635, %r634, %r631, 0x5410U;
	st.local.u32 	[%rd2+192], %r635;
	shr.u64 	%rd999, %rd1657, 40;
	shr.u64 	%rd1000, %rd1657, 48;
	shr.u64 	%rd1001, %rd1657, 56;
	cvt.u32.u64 	%r636, %rd1001;
	cvt.u32.u64 	%r637, %rd1000;
	prmt.b32 	%r638, %r637, %r636, 0x3340U;
	{ .reg .b32 tmp; mov.b64 {tmp, %r639}, %rd1657; }
	cvt.u32.u64 	%r640, %rd999;
	prmt.b32 	%r641, %r639, %r640, 0x3340U;
	prmt.b32 	%r642, %r641, %r638, 0x5410U;
	st.local.u32 	[%rd2+196], %r642;
	mov.b32 	%r898, 0;
	st.local.u32 	[%rd2+200], %r898;
	cvt.u16.u32 	%rs201, %r294;
$L__BB0_8:
	cvt.s64.s32 	%rd1003, %r898;
	add.s64 	%rd1004, %rd2, %rd1003;
	xor.b16  	%rs194, %rs201, 1;
	st.local.u8 	[%rd1004], %rs194;
	ld.local.u32 	%r644, [%rd2+132];
	bfe.u32 	%r645, %r644, 0, 8;
	bfe.u32 	%r646, %r644, 8, 8;
	bfe.u32 	%r647, %r644, 16, 8;
	bfe.u32 	%r648, %r644, 24, 8;
	cvt.u16.u32 	%rs195, %r648;
	xor.b16  	%rs196, %rs195, 128;
	st.local.u8 	[%rd2+135], %rs196;
	ld.local.u32 	%rd1005, [%rd2];
	ld.local.u32 	%r649, [%rd2+4];
	bfe.u32 	%r650, %r649, 0, 8;
	bfe.u32 	%r651, %r649, 8, 8;
	bfe.u32 	%r652, %r649, 16, 8;
	bfe.u32 	%r653, %r649, 24, 8;
	cvt.u64.u32 	%rd1006, %r650;
	shl.b64 	%rd1007, %rd1006, 32;
	and.b64  	%rd1008, %rd1007, 1095216660480;
	or.b64  	%rd1009, %rd1008, %rd1005;
	cvt.u64.u32 	%rd1010, %r651;
	shl.b64 	%rd1011, %rd1010, 40;
	and.b64  	%rd1012, %rd1011, 280375465082880;
	or.b64  	%rd1013, %rd1012, %rd1009;
	cvt.u64.u32 	%rd1014, %r652;
	shl.b64 	%rd1015, %rd1014, 48;
	and.b64  	%rd1016, %rd1015, 71776119061217280;
	or.b64  	%rd1017, %rd1016, %rd1013;
	cvt.u64.u32 	%rd1018, %r653;
	shl.b64 	%rd1019, %rd1018, 56;
	or.b64  	%rd1707, %rd1019, %rd1017;
	st.local.u64 	[%rd1], %rd1707;
	ld.local.u32 	%rd1020, [%rd2+8];
	ld.local.u32 	%r654, [%rd2+12];
	bfe.u32 	%r655, %r654, 0, 8;
	bfe.u32 	%r656, %r654, 8, 8;
	bfe.u32 	%r657, %r654, 16, 8;
	bfe.u32 	%r658, %r654, 24, 8;
	cvt.u64.u32 	%rd1021, %r655;
	shl.b64 	%rd1022, %rd1021, 32;
	and.b64  	%rd1023, %rd1022, 1095216660480;
	or.b64  	%rd1024, %rd1023, %rd1020;
	cvt.u64.u32 	%rd1025, %r656;
	shl.b64 	%rd1026, %rd1025, 40;
	and.b64  	%rd1027, %rd1026, 280375465082880;
	or.b64  	%rd1028, %rd1027, %rd1024;
	cvt.u64.u32 	%rd1029, %r657;
	shl.b64 	%rd1030, %rd1029, 48;
	and.b64  	%rd1031, %rd1030, 71776119061217280;
	or.b64  	%rd1032, %rd1031, %rd1028;
	cvt.u64.u32 	%rd1033, %r658;
	shl.b64 	%rd1034, %rd1033, 56;
	or.b64  	%rd1702, %rd1034, %rd1032;
	st.local.u64 	[%rd1+8], %rd1702;
	ld.local.u32 	%rd1035, [%rd2+16];
	ld.local.u32 	%r659, [%rd2+20];
	bfe.u32 	%r660, %r659, 0, 8;
	bfe.u32 	%r661, %r659, 8, 8;
	bfe.u32 	%r662, %r659, 16, 8;
	bfe.u32 	%r663, %r659, 24, 8;
	cvt.u64.u32 	%rd1036, %r660;
	shl.b64 	%rd1037, %rd1036, 32;
	and.b64  	%rd1038, %rd1037, 1095216660480;
	or.b64  	%rd1039, %rd1038, %rd1035;
	cvt.u64.u32 	%rd1040, %r661;
	shl.b64 	%rd1041, %rd1040, 40;
	and.b64  	%rd1042, %rd1041, 280375465082880;
	or.b64  	%rd1043, %rd1042, %rd1039;
	cvt.u64.u32 	%rd1044, %r662;
	shl.b64 	%rd1045, %rd1044, 48;
	and.b64  	%rd1046, %rd1045, 71776119061217280;
	or.b64  	%rd1047, %rd1046, %rd1043;
	cvt.u64.u32 	%rd1048, %r663;
	shl.b64 	%rd1049, %rd1048, 56;
	or.b64  	%rd1697, %rd1049, %rd1047;
	st.local.u64 	[%rd1+16], %rd1697;
	ld.local.u32 	%rd1050, [%rd2+24];
	ld.local.u32 	%r664, [%rd2+28];
	bfe.u32 	%r665, %r664, 0, 8;
	bfe.u32 	%r666, %r664, 8, 8;
	bfe.u32 	%r667, %r664, 16, 8;
	bfe.u32 	%r668, %r664, 24, 8;
	cvt.u64.u32 	%rd1051, %r665;
	shl.b64 	%rd1052, %rd1051, 32;
	and.b64  	%rd1053, %rd1052, 1095216660480;
	or.b64  	%rd1054, %rd1053, %rd1050;
	cvt.u64.u32 	%rd1055, %r666;
	shl.b64 	%rd1056, %rd1055, 40;
	and.b64  	%rd1057, %rd1056, 280375465082880;
	or.b64  	%rd1058, %rd1057, %rd1054;
	cvt.u64.u32 	%rd1059, %r667;
	shl.b64 	%rd1060, %rd1059, 48;
	and.b64  	%rd1061, %rd1060, 71776119061217280;
	or.b64  	%rd1062, %rd1061, %rd1058;
	cvt.u64.u32 	%rd1063, %r668;
	shl.b64 	%rd1064, %rd1063, 56;
	or.b64  	%rd1692, %rd1064, %rd1062;
	st.local.u64 	[%rd1+24], %rd1692;
	ld.local.u32 	%rd1065, [%rd2+32];
	ld.local.u32 	%r669, [%rd2+36];
	bfe.u32 	%r670, %r669, 0, 8;
	bfe.u32 	%r671, %r669, 8, 8;
	bfe.u32 	%r672, %r669, 16, 8;
	bfe.u32 	%r673, %r669, 24, 8;
	cvt.u64.u32 	%rd1066, %r670;
	shl.b64 	%rd1067, %rd1066, 32;
	and.b64  	%rd1068, %rd1067, 1095216660480;
	or.b64  	%rd1069, %rd1068, %rd1065;
	cvt.u64.u32 	%rd1070, %r671;
	shl.b64 	%rd1071, %rd1070, 40;
	and.b64  	%rd1072, %rd1071, 280375465082880;
	or.b64  	%rd1073, %rd1072, %rd1069;
	cvt.u64.u32 	%rd1074, %r672;
	shl.b64 	%rd1075, %rd1074, 48;
	and.b64  	%rd1076, %rd1075, 71776119061217280;
	or.b64  	%rd1077, %rd1076, %rd1073;
	cvt.u64.u32 	%rd1078, %r673;
	shl.b64 	%rd1079, %rd1078, 56;
	or.b64  	%rd1687, %rd1079, %rd1077;
	st.local.u64 	[%rd1+32], %rd1687;
	ld.local.u32 	%rd1080, [%rd2+40];
	ld.local.u32 	%r674, [%rd2+44];
	bfe.u32 	%r675, %r674, 0, 8;
	bfe.u32 	%r676, %r674, 8, 8;
	bfe.u32 	%r677, %r674, 16, 8;
	bfe.u32 	%r678, %r674, 24, 8;
	cvt.u64.u32 	%rd1081, %r675;
	shl.b64 	%rd1082, %rd1081, 32;
	and.b64  	%rd1083, %rd1082, 1095216660480;
	or.b64  	%rd1084, %rd1083, %rd1080;
	cvt.u64.u32 	%rd1085, %r676;
	shl.b64 	%rd1086, %rd1085, 40;
	and.b64  	%rd1087, %rd1086, 280375465082880;
	or.b64  	%rd1088, %rd1087, %rd1084;
	cvt.u64.u32 	%rd1089, %r677;
	shl.b64 	%rd1090, %rd1089, 48;
	and.b64  	%rd1091, %rd1090, 71776119061217280;
	or.b64  	%rd1092, %rd1091, %rd1088;
	cvt.u64.u32 	%rd1093, %r678;
	shl.b64 	%rd1094, %rd1093, 56;
	or.b64  	%rd1706, %rd1094, %rd1092;
	st.local.u64 	[%rd1+40], %rd1706;
	ld.local.u32 	%rd1095, [%rd2+48];
	ld.local.u32 	%r679, [%rd2+52];
	bfe.u32 	%r680, %r679, 0, 8;
	bfe.u32 	%r681, %r679, 8, 8;
	bfe.u32 	%r682, %r679, 16, 8;
	bfe.u32 	%r683, %r679, 24, 8;
	cvt.u64.u32 	%rd1096, %r680;
	shl.b64 	%rd1097, %rd1096, 32;
	and.b64  	%rd1098, %rd1097, 1095216660480;
	or.b64  	%rd1099, %rd1098, %rd1095;
	cvt.u64.u32 	%rd1100, %r681;
	shl.b64 	%rd1101, %rd1100, 40;
	and.b64  	%rd1102, %rd1101, 280375465082880;
	or.b64  	%rd1103, %rd1102, %rd1099;
	cvt.u64.u32 	%rd1104, %r682;
	shl.b64 	%rd1105, %rd1104, 48;
	and.b64  	%rd1106, %rd1105, 71776119061217280;
	or.b64  	%rd1107, %rd1106, %rd1103;
	cvt.u64.u32 	%rd1108, %r683;
	shl.b64 	%rd1109, %rd1108, 56;
	or.b64  	%rd1701, %rd1109, %rd1107;
	st.local.u64 	[%rd1+48], %rd1701;
	ld.local.u32 	%rd1110, [%rd2+56];
	ld.local.u32 	%r684, [%rd2+60];
	bfe.u32 	%r685, %r684, 0, 8;
	bfe.u32 	%r686, %r684, 8, 8;
	bfe.u32 	%r687, %r684, 16, 8;
	bfe.u32 	%r688, %r684, 24, 8;
	cvt.u64.u32 	%rd1111, %r685;
	shl.b64 	%rd1112, %rd1111, 32;
	and.b64  	%rd1113, %rd1112, 1095216660480;
	or.b64  	%rd1114, %rd1113, %rd1110;
	cvt.u64.u32 	%rd1115, %r686;
	shl.b64 	%rd1116, %rd1115, 40;
	and.b64  	%rd1117, %rd1116, 280375465082880;
	or.b64  	%rd1118, %rd1117, %rd1114;
	cvt.u64.u32 	%rd1119, %r687;
	shl.b64 	%rd1120, %rd1119, 48;
	and.b64  	%rd1121, %rd1120, 71776119061217280;
	or.b64  	%rd1122, %rd1121, %rd1118;
	cvt.u64.u32 	%rd1123, %r688;
	shl.b64 	%rd1124, %rd1123, 56;
	or.b64  	%rd1696, %rd1124, %rd1122;
	st.local.u64 	[%rd1+56], %rd1696;
	ld.local.u32 	%rd1125, [%rd2+64];
	ld.local.u32 	%r689, [%rd2+68];
	bfe.u32 	%r690, %r689, 0, 8;
	bfe.u32 	%r691, %r689, 8, 8;
	bfe.u32 	%r692, %r689, 16, 8;
	bfe.u32 	%r693, %r689, 24, 8;
	cvt.u64.u32 	%rd1126, %r690;
	shl.b64 	%rd1127, %rd1126, 32;
	and.b64  	%rd1128, %rd1127, 1095216660480;
	or.b64  	%rd1129, %rd1128, %rd1125;
	cvt.u64.u32 	%rd1130, %r691;
	shl.b64 	%rd1131, %rd1130, 40;
	and.b64  	%rd1132, %rd1131, 280375465082880;
	or.b64  	%rd1133, %rd1132, %rd1129;
	cvt.u64.u32 	%rd1134, %r692;
	shl.b64 	%rd1135, %rd1134, 48;
	and.b64  	%rd1136, %rd1135, 71776119061217280;
	or.b64  	%rd1137, %rd1136, %rd1133;
	cvt.u64.u32 	%rd1138, %r693;
	shl.b64 	%rd1139, %rd1138, 56;
	or.b64  	%rd1691, %rd1139, %rd1137;
	st.local.u64 	[%rd1+64], %rd1691;
	ld.local.u32 	%rd1140, [%rd2+72];
	ld.local.u32 	%r694, [%rd2+76];
	bfe.u32 	%r695, %r694, 0, 8;
	bfe.u32 	%r696, %r694, 8, 8;
	bfe.u32 	%r697, %r694, 16, 8;
	bfe.u32 	%r698, %r694, 24, 8;
	cvt.u64.u32 	%rd1141, %r695;
	shl.b64 	%rd1142, %rd1141, 32;
	and.b64  	%rd1143, %rd1142, 1095216660480;
	or.b64  	%rd1144, %rd1143, %rd1140;
	cvt.u64.u32 	%rd1145, %r696;
	shl.b64 	%rd1146, %rd1145, 40;
	and.b64  	%rd1147, %rd1146, 280375465082880;
	or.b64  	%rd1148, %rd1147, %rd1144;
	cvt.u64.u32 	%rd1149, %r697;
	shl.b64 	%rd1150, %rd1149, 48;
	and.b64  	%rd1151, %rd1150, 71776119061217280;
	or.b64  	%rd1152, %rd1151, %rd1148;
	cvt.u64.u32 	%rd1153, %r698;
	shl.b64 	%rd1154, %rd1153, 56;
	or.b64  	%rd1686, %rd1154, %rd1152;
	st.local.u64 	[%rd1+72], %rd1686;
	ld.local.u32 	%rd1155, [%rd2+80];
	ld.local.u32 	%r699, [%rd2+84];
	bfe.u32 	%r700, %r699, 0, 8;
	bfe.u32 	%r701, %r699, 8, 8;
	bfe.u32 	%r702, %r699, 16, 8;
	bfe.u32 	%r703, %r699, 24, 8;
	cvt.u64.u32 	%rd1156, %r700;
	shl.b64 	%rd1157, %rd1156, 32;
	and.b64  	%rd1158, %rd1157, 1095216660480;
	or.b64  	%rd1159, %rd1158, %rd1155;
	cvt.u64.u32 	%rd1160, %r701;
	shl.b64 	%rd1161, %rd1160, 40;
	and.b64  	%rd1162, %rd1161, 280375465082880;
	or.b64  	%rd1163, %rd1162, %rd1159;
	cvt.u64.u32 	%rd1164, %r702;
	shl.b64 	%rd1165, %rd1164, 48;
	and.b64  	%rd1166, %rd1165, 71776119061217280;
	or.b64  	%rd1167, %rd1166, %rd1163;
	cvt.u64.u32 	%rd1168, %r703;
	shl.b64 	%rd1169, %rd1168, 56;
	or.b64  	%rd1705, %rd1169, %rd1167;
	st.local.u64 	[%rd1+80], %rd1705;
	ld.local.u32 	%rd1170, [%rd2+88];
	ld.local.u32 	%r704, [%rd2+92];
	bfe.u32 	%r705, %r704, 0, 8;
	bfe.u32 	%r706, %r704, 8, 8;
	bfe.u32 	%r707, %r704, 16, 8;
	bfe.u32 	%r708, %r704, 24, 8;
	cvt.u64.u32 	%rd1171, %r705;
	shl.b64 	%rd1172, %rd1171, 32;
	and.b64  	%rd1173, %rd1172, 1095216660480;
	or.b64  	%rd1174, %rd1173, %rd1170;
	cvt.u64.u32 	%rd1175, %r706;
	shl.b64 	%rd1176, %rd1175, 40;
	and.b64  	%rd1177, %rd1176, 280375465082880;
	or.b64  	%rd1178, %rd1177, %rd1174;
	cvt.u64.u32 	%rd1179, %r707;
	shl.b64 	%rd1180, %rd1179, 48;
	and.b64  	%rd1181, %rd1180, 71776119061217280;
	or.b64  	%rd1182, %rd1181, %rd1178;
	cvt.u64.u32 	%rd1183, %r708;
	shl.b64 	%rd1184, %rd1183, 56;
	or.b64  	%rd1700, %rd1184, %rd1182;
	st.local.u64 	[%rd1+88], %rd1700;
	ld.local.u32 	%rd1185, [%rd2+96];
	ld.local.u32 	%r709, [%rd2+100];
	bfe.u32 	%r710, %r709, 0, 8;
	bfe.u32 	%r711, %r709, 8, 8;
	bfe.u32 	%r712, %r709, 16, 8;
	bfe.u32 	%r713, %r709, 24, 8;
	cvt.u64.u32 	%rd1186, %r710;
	shl.b64 	%rd1187, %rd1186, 32;
	and.b64  	%rd1188, %rd1187, 1095216660480;
	or.b64  	%rd1189, %rd1188, %rd1185;
	cvt.u64.u32 	%rd1190, %r711;
	shl.b64 	%rd1191, %rd1190, 40;
	and.b64  	%rd1192, %rd1191, 280375465082880;
	or.b64  	%rd1193, %rd1192, %rd1189;
	cvt.u64.u32 	%rd1194, %r712;
	shl.b64 	%rd1195, %rd1194, 48;
	and.b64  	%rd1196, %rd1195, 71776119061217280;
	or.b64  	%rd1197, %rd1196, %rd1193;
	cvt.u64.u32 	%rd1198, %r713;
	shl.b64 	%rd1199, %rd1198, 56;
	or.b64  	%rd1695, %rd1199, %rd1197;
	st.local.u64 	[%rd1+96], %rd1695;
	ld.local.u32 	%rd1200, [%rd2+104];
	ld.local.u32 	%r714, [%rd2+108];
	bfe.u32 	%r715, %r714, 0, 8;
	bfe.u32 	%r716, %r714, 8, 8;
	bfe.u32 	%r717, %r714, 16, 8;
	bfe.u32 	%r718, %r714, 24, 8;
	cvt.u64.u32 	%rd1201, %r715;
	shl.b64 	%rd1202, %rd1201, 32;
	and.b64  	%rd1203, %rd1202, 1095216660480;
	or.b64  	%rd1204, %rd1203, %rd1200;
	cvt.u64.u32 	%rd1205, %r716;
	shl.b64 	%rd1206, %rd1205, 40;
	and.b64  	%rd1207, %rd1206, 280375465082880;
	or.b64  	%rd1208, %rd1207, %rd1204;
	cvt.u64.u32 	%rd1209, %r717;
	shl.b64 	%rd1210, %rd1209, 48;
	and.b64  	%rd1211, %rd1210, 71776119061217280;
	or.b64  	%rd1212, %rd1211, %rd1208;
	cvt.u64.u32 	%rd1213, %r718;
	shl.b64 	%rd1214, %rd1213, 56;
	or.b64  	%rd1690, %rd1214, %rd1212;
	st.local.u64 	[%rd1+104], %rd1690;
	mov.b64 	%rd1215, 0;
	st.local.u64 	[%rd1+112], %rd1215;
	ld.local.u32 	%rd1216, [%rd2+112];
	ld.local.u32 	%r719, [%rd2+116];
	bfe.u32 	%r720, %r719, 0, 8;
	bfe.u32 	%r721, %r719, 8, 8;
	bfe.u32 	%r722, %r719, 16, 8;
	bfe.u32 	%r723, %r719, 24, 8;
	cvt.u64.u32 	%rd1217, %r720;
	shl.b64 	%rd1218, %rd1217, 32;
	and.b64  	%rd1219, %rd1218, 1095216660480;
	or.b64  	%rd1220, %rd1219, %rd1216;
	cvt.u64.u32 	%rd1221, %r721;
	shl.b64 	%rd1222, %rd1221, 40;
	and.b64  	%rd1223, %rd1222, 280375465082880;
	or.b64  	%rd1224, %rd1223, %rd1220;
	cvt.u64.u32 	%rd1225, %r722;
	shl.b64 	%rd1226, %rd1225, 48;
	and.b64  	%rd1227, %rd1226, 71776119061217280;
	or.b64  	%rd1228, %rd1227, %rd1224;
	cvt.u64.u32 	%rd1229, %r723;
	shl.b64 	%rd1230, %rd1229, 56;
	or.b64  	%rd1685, %rd1230, %rd1228;
	ld.local.u32 	%rd1231, [%rd2+120];
	ld.local.u32 	%r724, [%rd2+124];
	bfe.u32 	%r725, %r724, 0, 8;
	bfe.u32 	%r726, %r724, 8, 8;
	bfe.u32 	%r727, %r724, 16, 8;
	bfe.u32 	%r728, %r724, 24, 8;
	cvt.u64.u32 	%rd1232, %r725;
	shl.b64 	%rd1233, %rd1232, 32;
	and.b64  	%rd1234, %rd1233, 1095216660480;
	or.b64  	%rd1235, %rd1234, %rd1231;
	cvt.u64.u32 	%rd1236, %r726;
	shl.b64 	%rd1237, %rd1236, 40;
	and.b64  	%rd1238, %rd1237, 280375465082880;
	or.b64  	%rd1239, %rd1238, %rd1235;
	cvt.u64.u32 	%rd1240, %r727;
	shl.b64 	%rd1241, %rd1240, 48;
	and.b64  	%rd1242, %rd1241, 71776119061217280;
	or.b64  	%rd1243, %rd1242, %rd1239;
	cvt.u64.u32 	%rd1244, %r728;
	shl.b64 	%rd1245, %rd1244, 56;
	or.b64  	%rd1704, %rd1245, %rd1243;
	st.local.u64 	[%rd1+120], %rd1704;
	st.local.u64 	[%rd1+128], %rd1215;
	ld.local.u32 	%rd1246, [%rd2+128];
	cvt.u64.u32 	%rd1247, %r645;
	shl.b64 	%rd1248, %rd1247, 32;
	and.b64  	%rd1249, %rd1248, 1095216660480;
	or.b64  	%rd1250, %rd1249, %rd1246;
	cvt.u64.u32 	%rd1251, %r646;
	shl.b64 	%rd1252, %rd1251, 40;
	and.b64  	%rd1253, %rd1252, 280375465082880;
	or.b64  	%rd1254, %rd1253, %rd1250;
	cvt.u64.u32 	%rd1255, %r647;
	shl.b64 	%rd1256, %rd1255, 48;
	and.b64  	%rd1257, %rd1256, 71776119061217280;
	or.b64  	%rd1258, %rd1257, %rd1254;
	cvt.u64.u32 	%rd1259, %r648;
	shl.b64 	%rd1260, %rd1259, 56;
	or.b64  	%rd1261, %rd1258, %rd1260;
	add.s64 	%rd1699, %rd1261, -9223372036854775808;
	st.local.u64 	[%rd1+136], %rd1215;
	ld.local.u32 	%rd1262, [%rd2+136];
	ld.local.u32 	%r729, [%rd2+140];
	bfe.u32 	%r730, %r729, 0, 8;
	bfe.u32 	%r731, %r729, 8, 8;
	bfe.u32 	%r732, %r729, 16, 8;
	bfe.u32 	%r733, %r729, 24, 8;
	cvt.u64.u32 	%rd1263, %r730;
	shl.b64 	%rd1264, %rd1263, 32;
	and.b64  	%rd1265, %rd1264, 1095216660480;
	or.b64  	%rd1266, %rd1265, %rd1262;
	cvt.u64.u32 	%rd1267, %r731;
	shl.b64 	%rd1268, %rd1267, 40;
	and.b64  	%rd1269, %rd1268, 280375465082880;
	or.b64  	%rd1270, %rd1269, %rd1266;
	cvt.u64.u32 	%rd1271, %r732;
	shl.b64 	%rd1272, %rd1271, 48;
	and.b64  	%rd1273, %rd1272, 71776119061217280;
	or.b64  	%rd1274, %rd1273, %rd1270;
	cvt.u64.u32 	%rd1275, %r733;
	shl.b64 	%rd1276, %rd1275, 56;
	or.b64  	%rd1694, %rd1276, %rd1274;
	st.local.u64 	[%rd1+144], %rd1215;
	ld.local.u32 	%rd1277, [%rd2+144];
	ld.local.u32 	%r734, [%rd2+148];
	bfe.u32 	%r735, %r734, 0, 8;
	bfe.u32 	%r736, %r734, 8, 8;
	bfe.u32 	%r737, %r734, 16, 8;
	bfe.u32 	%r738, %r734, 24, 8;
	cvt.u64.u32 	%rd1278, %r735;
	shl.b64 	%rd1279, %rd1278, 32;
	and.b64  	%rd1280, %rd1279, 1095216660480;
	or.b64  	%rd1281, %rd1280, %rd1277;
	cvt.u64.u32 	%rd1282, %r736;
	shl.b64 	%rd1283, %rd1282, 40;
	and.b64  	%rd1284, %rd1283, 280375465082880;
	or.b64  	%rd1285, %rd1284, %rd1281;
	cvt.u64.u32 	%rd1286, %r737;
	shl.b64 	%rd1287, %rd1286, 48;
	and.b64  	%rd1288, %rd1287, 71776119061217280;
	or.b64  	%rd1289, %rd1288, %rd1285;
	cvt.u64.u32 	%rd1290, %r738;
	shl.b64 	%rd1291, %rd1290, 56;
	or.b64  	%rd1689, %rd1291, %rd1289;
	ld.local.u32 	%rd1292, [%rd2+152];
	ld.local.u32 	%r739, [%rd2+156];
	bfe.u32 	%r740, %r739, 0, 8;
	bfe.u32 	%r741, %r739, 8, 8;
	bfe.u32 	%r742, %r739, 16, 8;
	bfe.u32 	%r743, %r739, 24, 8;
	cvt.u64.u32 	%rd1293, %r740;
	shl.b64 	%rd1294, %rd1293, 32;
	and.b64  	%rd1295, %rd1294, 1095216660480;
	or.b64  	%rd1296, %rd1295, %rd1292;
	cvt.u64.u32 	%rd1297, %r741;
	shl.b64 	%rd1298, %rd1297, 40;
	and.b64  	%rd1299, %rd1298, 280375465082880;
	or.b64  	%rd1300, %rd1299, %rd1296;
	cvt.u64.u32 	%rd1301, %r742;
	shl.b64 	%rd1302, %rd1301, 48;
	and.b64  	%rd1303, %rd1302, 71776119061217280;
	or.b64  	%rd1304, %rd1303, %rd1300;
	cvt.u64.u32 	%rd1305, %r743;
	shl.b64 	%rd1306, %rd1305, 56;
	or.b64  	%rd1684, %rd1306, %rd1304;
	ld.local.u32 	%rd1307, [%rd2+160];
	ld.local.u32 	%r744, [%rd2+164];
	bfe.u32 	%r745, %r744, 0, 8;
	bfe.u32 	%r746, %r744, 8, 8;
	bfe.u32 	%r747, %r744, 16, 8;
	bfe.u32 	%r748, %r744, 24, 8;
	cvt.u64.u32 	%rd1308, %r745;
	shl.b64 	%rd1309, %rd1308, 32;
	and.b64  	%rd1310, %rd1309, 1095216660480;
	or.b64  	%rd1311, %rd1310, %rd1307;
	cvt.u64.u32 	%rd1312, %r746;
	shl.b64 	%rd1313, %rd1312, 40;
	and.b64  	%rd1314, %rd1313, 280375465082880;
	or.b64  	%rd1315, %rd1314, %rd1311;
	cvt.u64.u32 	%rd1316, %r747;
	shl.b64 	%rd1317, %rd1316, 48;
	and.b64  	%rd1318, %rd1317, 71776119061217280;
	or.b64  	%rd1319, %rd1318, %rd1315;
	cvt.u64.u32 	%rd1320, %r748;
	shl.b64 	%rd1321, %rd1320, 56;
	or.b64  	%rd1703, %rd1321, %rd1319;
	ld.local.u32 	%rd1322, [%rd2+168];
	ld.local.u32 	%r749, [%rd2+172];
	bfe.u32 	%r750, %r749, 0, 8;
	bfe.u32 	%r751, %r749, 8, 8;
	bfe.u32 	%r752, %r749, 16, 8;
	bfe.u32 	%r753, %r749, 24, 8;
	cvt.u64.u32 	%rd1323, %r750;
	shl.b64 	%rd1324, %rd1323, 32;
	and.b64  	%rd1325, %rd1324, 1095216660480;
	or.b64  	%rd1326, %rd1325, %rd1322;
	cvt.u64.u32 	%rd1327, %r751;
	shl.b64 	%rd1328, %rd1327, 40;
	and.b64  	%rd1329, %rd1328, 280375465082880;
	or.b64  	%rd1330, %rd1329, %rd1326;
	cvt.u64.u32 	%rd1331, %r752;
	shl.b64 	%rd1332, %rd1331, 48;
	and.b64  	%rd1333, %rd1332, 71776119061217280;
	or.b64  	%rd1334, %rd1333, %rd1330;
	cvt.u64.u32 	%rd1335, %r753;
	shl.b64 	%rd1336, %rd1335, 56;
	or.b64  	%rd1698, %rd1336, %rd1334;
	ld.local.u32 	%rd1337, [%rd2+176];
	ld.local.u32 	%r754, [%rd2+180];
	bfe.u32 	%r755, %r754, 0, 8;
	bfe.u32 	%r756, %r754, 8, 8;
	bfe.u32 	%r757, %r754, 16, 8;
	bfe.u32 	%r758, %r754, 24, 8;
	cvt.u64.u32 	%rd1338, %r755;
	shl.b64 	%rd1339, %rd1338, 32;
	and.b64  	%rd1340, %rd1339, 1095216660480;
	or.b64  	%rd1341, %rd1340, %rd1337;
	cvt.u64.u32 	%rd1342, %r756;
	shl.b64 	%rd1343, %rd1342, 40;
	and.b64  	%rd1344, %rd1343, 280375465082880;
	or.b64  	%rd1345, %rd1344, %rd1341;
	cvt.u64.u32 	%rd1346, %r757;
	shl.b64 	%rd1347, %rd1346, 48;
	and.b64  	%rd1348, %rd1347, 71776119061217280;
	or.b64  	%rd1349, %rd1348, %rd1345;
	cvt.u64.u32 	%rd1350, %r758;
	shl.b64 	%rd1351, %rd1350, 56;
	or.b64  	%rd1693, %rd1351, %rd1349;
	ld.local.u32 	%rd1352, [%rd2+184];
	ld.local.u32 	%r759, [%rd2+188];
	bfe.u32 	%r760, %r759, 0, 8;
	bfe.u32 	%r761, %r759, 8, 8;
	bfe.u32 	%r762, %r759, 16, 8;
	bfe.u32 	%r763, %r759, 24, 8;
	cvt.u64.u32 	%rd1353, %r760;
	shl.b64 	%rd1354, %rd1353, 32;
	and.b64  	%rd1355, %rd1354, 1095216660480;
	or.b64  	%rd1356, %rd1355, %rd1352;
	cvt.u64.u32 	%rd1357, %r761;
	shl.b64 	%rd1358, %rd1357, 40;
	and.b64  	%rd1359, %rd1358, 280375465082880;
	or.b64  	%rd1360, %rd1359, %rd1356;
	cvt.u64.u32 	%rd1361, %r762;
	shl.b64 	%rd1362, %rd1361, 48;
	and.b64  	%rd1363, %rd1362, 71776119061217280;
	or.b64  	%rd1364, %rd1363, %rd1360;
	cvt.u64.u32 	%rd1365, %r763;
	shl.b64 	%rd1366, %rd1365, 56;
	or.b64  	%rd1688, %rd1366, %rd1364;
	ld.local.u32 	%rd1367, [%rd2+192];
	ld.local.u32 	%r764, [%rd2+196];
	bfe.u32 	%r765, %r764, 0, 8;
	bfe.u32 	%r766, %r764, 8, 8;
	bfe.u32 	%r767, %r764, 16, 8;
	bfe.u32 	%r768, %r764, 24, 8;
	cvt.u64.u32 	%rd1368, %r765;
	shl.b64 	%rd1369, %rd1368, 32;
	and.b64  	%rd1370, %rd1369, 1095216660480;
	or.b64  	%rd1371, %rd1370, %rd1367;
	cvt.u64.u32 	%rd1372, %r766;
	shl.b64 	%rd1373, %rd1372, 40;
	and.b64  	%rd1374, %rd1373, 280375465082880;
	or.b64  	%rd1375, %rd1374, %rd1371;
	cvt.u64.u32 	%rd1376, %r767;
	shl.b64 	%rd1377, %rd1376, 48;
	and.b64  	%rd1378, %rd1377, 71776119061217280;
	or.b64  	%rd1379, %rd1378, %rd1375;
	cvt.u64.u32 	%rd1380, %r768;
	shl.b64 	%rd1381, %rd1380, 56;
	or.b64  	%rd1683, %rd1381, %rd1379;
	mov.b32 	%r899, 0;
	mov.u64 	%rd1682, roundConstants;
	ld.const.u32 	%r789, [piIndexes];
	ld.const.u32 	%r790, [rhoOffsets];
	ld.const.u32 	%r794, [rhoOffsets+4];
	ld.const.u32 	%r798, [rhoOffsets+8];
	ld.const.u32 	%r802, [rhoOffsets+12];
	ld.const.u32 	%r806, [rhoOffsets+16];
	ld.const.u32 	%r810, [rhoOffsets+20];
	ld.const.u32 	%r814, [rhoOffsets+24];
	ld.const.u32 	%r818, [rhoOffsets+28];
	ld.const.u32 	%r822, [rhoOffsets+32];
	ld.const.u32 	%r826, [rhoOffsets+36];
	ld.const.u32 	%r830, [piIndexes+40];
	ld.const.u32 	%r831, [rhoOffsets+40];
	ld.const.u32 	%r835, [rhoOffsets+44];
	ld.const.u32 	%r839, [rhoOffsets+48];
	ld.const.u32 	%r843, [rhoOffsets+52];
	ld.const.u32 	%r847, [piIndexes+56];
	ld.const.u32 	%r848, [rhoOffsets+56];
	ld.const.u32 	%r852, [piIndexes+60];
	ld.const.u32 	%r853, [rhoOffsets+60];
	ld.const.u32 	%r857, [piIndexes+64];
	ld.const.u32 	%r858, [rhoOffsets+64];
	ld.const.u32 	%r862, [piIndexes+68];
	ld.const.u32 	%r863, [rhoOffsets+68];
	ld.const.u32 	%r867, [rhoOffsets+72];
	ld.const.u32 	%r871, [piIndexes+76];
	ld.const.u32 	%r872, [rhoOffsets+76];
	ld.const.u32 	%r876, [rhoOffsets+80];
	ld.const.u32 	%r880, [rhoOffsets+84];
	ld.const.u32 	%r884, [rhoOffsets+88];
	ld.const.u32 	%r888, [rhoOffsets+92];
	ld.const.u32 	%r892, [piIndexes+92];
$L__BB0_9:
	xor.b64  	%rd1382, %rd1706, %rd1707;
	xor.b64  	%rd1383, %rd1382, %rd1705;
	xor.b64  	%rd1384, %rd1383, %rd1704;
	xor.b64  	%rd1385, %rd1384, %rd1703;
	xor.b64  	%rd1386, %rd1701, %rd1702;
	xor.b64  	%rd1387, %rd1386, %rd1700;
	xor.b64  	%rd1388, %rd1387, %rd1699;
	xor.b64  	%rd1389, %rd1388, %rd1698;
	xor.b64  	%rd1390, %rd1696, %rd1697;
	xor.b64  	%rd1391, %rd1390, %rd1695;
	xor.b64  	%rd1392, %rd1391, %rd1694;
	xor.b64  	%rd1393, %rd1392, %rd1693;
	xor.b64  	%rd1394, %rd1691, %rd1692;
	xor.b64  	%rd1395, %rd1394, %rd1690;
	xor.b64  	%rd1396, %rd1395, %rd1689;
	xor.b64  	%rd1397, %rd1396, %rd1688;
	xor.b64  	%rd1398, %rd1686, %rd1687;
	xor.b64  	%rd1399, %rd1398, %rd1685;
	xor.b64  	%rd1400, %rd1399, %rd1684;
	xor.b64  	%rd1401, %rd1400, %rd1683;
	mov.b64 	{%r769, %r770}, %rd1389;
	shf.l.wrap.b32 	%r771, %r769, %r770, 1;
	shf.l.wrap.b32 	%r772, %r770, %r769, 1;
	mov.b64 	%rd1402, {%r772, %r771};
	xor.b64  	%rd1403, %rd1402, %rd1401;
	xor.b64  	%rd1404, %rd1707, %rd1403;
	st.local.u64 	[%rd1], %rd1404;
	xor.b64  	%rd1405, %rd1706, %rd1403;
	st.local.u64 	[%rd1+40], %rd1405;
	xor.b64  	%rd1406, %rd1705, %rd1403;
	st.local.u64 	[%rd1+80], %rd1406;
	xor.b64  	%rd1407, %rd1704, %rd1403;
	st.local.u64 	[%rd1+120], %rd1407;
	xor.b64  	%rd1408, %rd1703, %rd1403;
	st.local.u64 	[%rd1+160], %rd1408;
	mov.b64 	{%r773, %r774}, %rd1393;
	shf.l.wrap.b32 	%r775, %r773, %r774, 1;
	shf.l.wrap.b32 	%r776, %r774, %r773, 1;
	mov.b64 	%rd1409, {%r776, %r775};
	xor.b64  	%rd1410, %rd1409, %rd1385;
	xor.b64  	%rd1411, %rd1702, %rd1410;
	st.local.u64 	[%rd1+8], %rd1411;
	xor.b64  	%rd1412, %rd1701, %rd1410;
	st.local.u64 	[%rd1+48], %rd1412;
	xor.b64  	%rd1413, %rd1700, %rd1410;
	st.local.u64 	[%rd1+88], %rd1413;
	xor.b64  	%rd1414, %rd1699, %rd1410;
	st.local.u64 	[%rd1+128], %rd1414;
	xor.b64  	%rd1415, %rd1698, %rd1410;
	st.local.u64 	[%rd1+168], %rd1415;
	mov.b64 	{%r777, %r778}, %rd1397;
	shf.l.wrap.b32 	%r779, %r777, %r778, 1;
	shf.l.wrap.b32 	%r780, %r778, %r777, 1;
	mov.b64 	%rd1416, {%r780, %r779};
	xor.b64  	%rd1417, %rd1416, %rd1389;
	xor.b64  	%rd1418, %rd1697, %rd1417;
	st.local.u64 	[%rd1+16], %rd1418;
	xor.b64  	%rd1419, %rd1696, %rd1417;
	st.local.u64 	[%rd1+56], %rd1419;
	xor.b64  	%rd1420, %rd1695, %rd1417;
	st.local.u64 	[%rd1+96], %rd1420;
	xor.b64  	%rd1421, %rd1694, %rd1417;
	st.local.u64 	[%rd1+136], %rd1421;
	xor.b64  	%rd1422, %rd1693, %rd1417;
	st.local.u64 	[%rd1+176], %rd1422;
	mov.b64 	{%r781, %r782}, %rd1401;
	shf.l.wrap.b32 	%r783, %r781, %r782, 1;
	shf.l.wrap.b32 	%r784, %r782, %r781, 1;
	mov.b64 	%rd1423, {%r784, %r783};
	xor.b64  	%rd1424, %rd1423, %rd1393;
	xor.b64  	%rd1425, %rd1692, %rd1424;
	st.local.u64 	[%rd1+24], %rd1425;
	xor.b64  	%rd1426, %rd1691, %rd1424;
	st.local.u64 	[%rd1+64], %rd1426;
	xor.b64  	%rd1427, %rd1690, %rd1424;
	st.local.u64 	[%rd1+104], %rd1427;
	xor.b64  	%rd1428, %rd1689, %rd1424;
	st.local.u64 	[%rd1+144], %rd1428;
	xor.b64  	%rd1429, %rd1688, %rd1424;
	st.local.u64 	[%rd1+184], %rd1429;
	mov.b64 	{%r785, %r786}, %rd1385;
	shf.l.wrap.b32 	%r787, %r785, %r786, 1;
	shf.l.wrap.b32 	%r788, %r786, %r785, 1;
	mov.b64 	%rd1430, {%r788, %r787};
	xor.b64  	%rd1431, %rd1430, %rd1397;
	xor.b64  	%rd1432, %rd1687, %rd1431;
	st.local.u64 	[%rd1+32], %rd1432;
	xor.b64  	%rd1433, %rd1686, %rd1431;
	st.local.u64 	[%rd1+72], %rd1433;
	xor.b64  	%rd1434, %rd1685, %rd1431;
	st.local.u64 	[%rd1+112], %rd1434;
	xor.b64  	%rd1435, %rd1684, %rd1431;
	st.local.u64 	[%rd1+152], %rd1435;
	xor.b64  	%rd1436, %rd1683, %rd1431;
	st.local.u64 	[%rd1+192], %rd1436;
	mul.wide.s32 	%rd1437, %r789, 8;
	add.s64 	%rd1438, %rd1, %rd1437;
	ld.local.u64 	%rd1439, [%rd1438];
	neg.s32 	%r791, %r790;
	and.b32  	%r792, %r791, 63;
	shr.u64 	%rd1440, %rd1411, %r792;
	and.b32  	%r793, %r790, 63;
	shl.b64 	%rd1441, %rd1411, %r793;
	or.b64  	%rd1442, %rd1441, %rd1440;
	st.local.u64 	[%rd1438], %rd1442;
	ld.local.u64 	%rd1443, [%rd7];
	neg.s32 	%r795, %r794;
	and.b32  	%r796, %r795, 63;
	shr.u64 	%rd1444, %rd1439, %r796;
	and.b32  	%r797, %r794, 63;
	shl.b64 	%rd1445, %rd1439, %r797;
	or.b64  	%rd1446, %rd1445, %rd1444;
	st.local.u64 	[%rd7], %rd1446;
	ld.local.u64 	%rd1447, [%rd8];
	neg.s32 	%r799, %r798;
	and.b32  	%r800, %r799, 63;
	shr.u64 	%rd1448, %rd1443, %r800;
	and.b32  	%r801, %r798, 63;
	shl.b64 	%rd1449, %rd1443, %r801;
	or.b64  	%rd1450, %rd1449, %rd1448;
	st.local.u64 	[%rd8], %rd1450;
	ld.local.u64 	%rd1451, [%rd9];
	neg.s32 	%r803, %r802;
	and.b32  	%r804, %r803, 63;
	shr.u64 	%rd1452, %rd1447, %r804;
	and.b32  	%r805, %r802, 63;
	shl.b64 	%rd1453, %rd1447, %r805;
	or.b64  	%rd1454, %rd1453, %rd1452;
	st.local.u64 	[%rd9], %rd1454;
	ld.local.u64 	%rd1455, [%rd10];
	neg.s32 	%r807, %r806;
	and.b32  	%r808, %r807, 63;
	shr.u64 	%rd1456, %rd1451, %r808;
	and.b32  	%r809, %r806, 63;
	shl.b64 	%rd1457, %rd1451, %r809;
	or.b64  	%rd1458, %rd1457, %rd1456;
	st.local.u64 	[%rd10], %rd1458;
	ld.local.u64 	%rd1459, [%rd11];
	neg.s32 	%r811, %r810;
	and.b32  	%r812, %r811, 63;
	shr.u64 	%rd1460, %rd1455, %r812;
	and.b32  	%r813, %r810, 63;
	shl.b64 	%rd1461, %rd1455, %r813;
	or.b64  	%rd1462, %rd1461, %rd1460;
	st.local.u64 	[%rd11], %rd1462;
	ld.local.u64 	%rd1463, [%rd12];
	neg.s32 	%r815, %r814;
	and.b32  	%r816, %r815, 63;
	shr.u64 	%rd1464, %rd1459, %r816;
	and.b32  	%r817, %r814, 63;
	shl.b64 	%rd1465, %rd1459, %r817;
	or.b64  	%rd1466, %rd1465, %rd1464;
	st.local.u64 	[%rd12], %rd1466;
	ld.local.u64 	%rd1467, [%rd13];
	neg.s32 	%r819, %r818;
	and.b32  	%r820, %r819, 63;
	shr.u64 	%rd1468, %rd1463, %r820;
	and.b32  	%r821, %r818, 63;
	shl.b64 	%rd1469, %rd1463, %r821;
	or.b64  	%rd1470, %rd1469, %rd1468;
	st.local.u64 	[%rd13], %rd1470;
	ld.local.u64 	%rd1471, [%rd14];
	neg.s32 	%r823, %r822;
	and.b32  	%r824, %r823, 63;
	shr.u64 	%rd1472, %rd1467, %r824;
	and.b32  	%r825, %r822, 63;
	shl.b64 	%rd1473, %rd1467, %r825;
	or.b64  	%rd1474, %rd1473, %rd1472;
	st.local.u64 	[%rd14], %rd1474;
	ld.local.u64 	%rd1475, [%rd15];
	neg.s32 	%r827, %r826;
	and.b32  	%r828, %r827, 63;
	shr.u64 	%rd1476, %rd1471, %r828;
	and.b32  	%r829, %r826, 63;
	shl.b64 	%rd1477, %rd1471, %r829;
	or.b64  	%rd1478, %rd1477, %rd1476;
	st.local.u64 	[%rd15], %rd1478;
	mul.wide.s32 	%rd1479, %r830, 8;
	add.s64 	%rd1480, %rd1, %rd1479;
	ld.local.u64 	%rd1481, [%rd1480];
	neg.s32 	%r832, %r831;
	and.b32  	%r833, %r832, 63;
	shr.u64 	%rd1482, %rd1475, %r833;
	and.b32  	%r834, %r831, 63;
	shl.b64 	%rd1483, %rd1475, %r834;
	or.b64  	%rd1484, %rd1483, %rd1482;
	st.local.u64 	[%rd1480], %rd1484;
	ld.local.u64 	%rd1485, [%rd16];
	neg.s32 	%r836, %r835;
	and.b32  	%r837, %r836, 63;
	shr.u64 	%rd1486, %rd1481, %r837;
	and.b32  	%r838, %r835, 63;
	shl.b64 	%rd1487, %rd1481, %r838;
	or.b64  	%rd1488, %rd1487, %rd1486;
	st.local.u64 	[%rd16], %rd1488;
	ld.local.u64 	%rd1489, [%rd17];
	neg.s32 	%r840, %r839;
	and.b32  	%r841, %r840, 63;
	shr.u64 	%rd1490, %rd1485, %r841;
	and.b32  	%r842, %r839, 63;
	shl.b64 	%rd1491, %rd1485, %r842;
	or.b64  	%rd1492, %rd1491, %rd1490;
	st.local.u64 	[%rd17], %rd1492;
	ld.local.u64 	%rd1493, [%rd18];
	neg.s32 	%r844, %r843;
	and.b32  	%r845, %r844, 63;
	shr.u64 	%rd1494, %rd1489, %r845;
	and.b32  	%r846, %r843, 63;
	shl.b64 	%rd1495, %rd1489, %r846;
	or.b64  	%rd1496, %rd1495, %rd1494;
	st.local.u64 	[%rd18], %rd1496;
	mul.wide.s32 	%rd1497, %r847, 8;
	add.s64 	%rd1498, %rd1, %rd1497;
	ld.local.u64 	%rd1499, [%rd1498];
	neg.s32 	%r849, %r848;
	and.b32  	%r850, %r849, 63;
	shr.u64 	%rd1500, %rd1493, %r850;
	and.b32  	%r851, %r848, 63;
	shl.b64 	%rd1501, %rd1493, %r851;
	or.b64  	%rd1502, %rd1501, %rd1500;
	st.local.u64 	[%rd1498], %rd1502;
	mul.wide.s32 	%rd1503, %r852, 8;
	add.s64 	%rd1504, %rd1, %rd1503;
	ld.local.u64 	%rd1505, [%rd1504];
	neg.s32 	%r854, %r853;
	and.b32  	%r855, %r854, 63;
	shr.u64 	%rd1506, %rd1499, %r855;
	and.b32  	%r856, %r853, 63;
	shl.b64 	%rd1507, %rd1499, %r856;
	or.b64  	%rd1508, %rd1507, %rd1506;
	st.local.u64 	[%rd1504], %rd1508;
	mul.wide.s32 	%rd1509, %r857, 8;
	add.s64 	%rd1510, %rd1, %rd1509;
	ld.local.u64 	%rd1511, [%rd1510];
	neg.s32 	%r859, %r858;
	and.b32  	%r860, %r859, 63;
	shr.u64 	%rd1512, %rd1505, %r860;
	and.b32  	%r861, %r858, 63;
	shl.b64 	%rd1513, %rd1505, %r861;
	or.b64  	%rd1514, %rd1513, %rd1512;
	st.local.u64 	[%rd1510], %rd1514;
	mul.wide.s32 	%rd1515, %r862, 8;
	add.s64 	%rd1516, %rd1, %rd1515;
	ld.local.u64 	%rd1517, [%rd1516];
	neg.s32 	%r864, %r863;
	and.b32  	%r865, %r864, 63;
	shr.u64 	%rd1518, %rd1511, %r865;
	and.b32  	%r866, %r863, 63;
	shl.b64 	%rd1519, %rd1511, %r866;
	or.b64  	%rd1520, %rd1519, %rd1518;
	st.local.u64 	[%rd1516], %rd1520;
	ld.local.u64 	%rd1521, [%rd19];
	neg.s32 	%r868, %r867;
	and.b32  	%r869, %r868, 63;
	shr.u64 	%rd1522, %rd1517, %r869;
	and.b32  	%r870, %r867, 63;
	shl.b64 	%rd1523, %rd1517, %r870;
	or.b64  	%rd1524, %rd1523, %rd1522;
	st.local.u64 	[%rd19], %rd1524;
	mul.wide.s32 	%rd1525, %r871, 8;
	add.s64 	%rd1526, %rd1, %rd1525;
	ld.local.u64 	%rd1527, [%rd1526];
	neg.s32 	%r873, %r872;
	and.b32  	%r874, %r873, 63;
	shr.u64 	%rd1528, %rd1521, %r874;
	and.b32  	%r875, %r872, 63;
	shl.b64 	%rd1529, %rd1521, %r875;
	or.b64  	%rd1530, %rd1529, %rd1528;
	st.local.u64 	[%rd1526], %rd1530;
	ld.local.u64 	%rd1531, [%rd20];
	neg.s32 	%r877, %r876;
	and.b32  	%r878, %r877, 63;
	shr.u64 	%rd1532, %rd1527, %r878;
	and.b32  	%r879, %r876, 63;
	shl.b64 	%rd1533, %rd1527, %r879;
	or.b64  	%rd1534, %rd1533, %rd1532;
	st.local.u64 	[%rd20], %rd1534;
	ld.local.u64 	%rd1535, [%rd21];
	neg.s32 	%r881, %r880;
	and.b32  	%r882, %r881, 63;
	shr.u64 	%rd1536, %rd1531, %r882;
	and.b32  	%r883, %r880, 63;
	shl.b64 	%rd1537, %rd1531, %r883;
	or.b64  	%rd1538, %rd1537, %rd1536;
	st.local.u64 	[%rd21], %rd1538;
	ld.local.u64 	%rd1539, [%rd22];
	neg.s32 	%r885, %r884;
	and.b32  	%r886, %r885, 63;
	shr.u64 	%rd1540, %rd1535, %r886;
	and.b32  	%r887, %r884, 63;
	shl.b64 	%rd1541, %rd1535, %r887;
	or.b64  	%rd1542, %rd1541, %rd1540;
	st.local.u64 	[%rd22], %rd1542;
	neg.s32 	%r889, %r888;
	and.b32  	%r890, %r889, 63;
	shr.u64 	%rd1543, %rd1539, %r890;
	and.b32  	%r891, %r888, 63;
	shl.b64 	%rd1544, %rd1539, %r891;
	or.b64  	%rd1545, %rd1544, %rd1543;
	mul.wide.s32 	%rd1546, %r892, 8;
	add.s64 	%rd1547, %rd1, %rd1546;
	st.local.u64 	[%rd1547], %rd1545;
	ld.local.u64 	%rd1548, [%rd1];
	ld.local.u64 	%rd1549, [%rd1+8];
	ld.local.u64 	%rd1550, [%rd1+16];
	ld.local.u64 	%rd1551, [%rd1+24];
	ld.local.u64 	%rd1552, [%rd1+32];
	not.b64 	%rd1553, %rd1549;
	and.b64  	%rd1554, %rd1550, %rd1553;
	not.b64 	%rd1555, %rd1550;
	and.b64  	%rd1556, %rd1551, %rd1555;
	xor.b64  	%rd1702, %rd1556, %rd1549;
	st.local.u64 	[%rd1+8], %rd1702;
	not.b64 	%rd1557, %rd1551;
	and.b64  	%rd1558, %rd1552, %rd1557;
	xor.b64  	%rd1697, %rd1558, %rd1550;
	st.local.u64 	[%rd1+16], %rd1697;
	not.b64 	%rd1559, %rd1552;
	and.b64  	%rd1560, %rd1548, %rd1559;
	xor.b64  	%rd1692, %rd1560, %rd1551;
	st.local.u64 	[%rd1+24], %rd1692;
	not.b64 	%rd1561, %rd1548;
	and.b64  	%rd1562, %rd1549, %rd1561;
	xor.b64  	%rd1687, %rd1562, %rd1552;
	st.local.u64 	[%rd1+32], %rd1687;
	ld.local.u64 	%rd1563, [%rd1+40];
	ld.local.u64 	%rd1564, [%rd1+48];
	ld.local.u64 	%rd1565, [%rd1+56];
	ld.local.u64 	%rd1566, [%rd1+64];
	ld.local.u64 	%rd1567, [%rd1+72];
	not.b64 	%rd1568, %rd1564;
	and.b64  	%rd1569, %rd1565, %rd1568;
	xor.b64  	%rd1706, %rd1569, %rd1563;
	st.local.u64 	[%rd1+40], %rd1706;
	not.b64 	%rd1570, %rd1565;
	and.b64  	%rd1571, %rd1566, %rd1570;
	xor.b64  	%rd1701, %rd1571, %rd1564;
	st.local.u64 	[%rd1+48], %rd1701;
	not.b64 	%rd1572, %rd1566;
	and.b64  	%rd1573, %rd1567, %rd1572;
	xor.b64  	%rd1696, %rd1573, %rd1565;
	st.local.u64 	[%rd1+56], %rd1696;
	not.b64 	%rd1574, %rd1567;
	and.b64  	%rd1575, %rd1563, %rd1574;
	xor.b64  	%rd1691, %rd1575, %rd1566;
	st.local.u64 	[%rd1+64], %rd1691;
	not.b64 	%rd1576, %rd1563;
	and.b64  	%rd1577, %rd1564, %rd1576;
	xor.b64  	%rd1686, %rd1577, %rd1567;
	st.local.u64 	[%rd1+72], %rd1686;
	ld.local.u64 	%rd1578, [%rd1+80];
	ld.local.u64 	%rd1579, [%rd1+88];
	ld.local.u64 	%rd1580, [%rd1+96];
	ld.local.u64 	%rd1581, [%rd1+104];
	ld.local.u64 	%rd1582, [%rd1+112];
	not.b64 	%rd1583, %rd1579;
	and.b64  	%rd1584, %rd1580, %rd1583;
	xor.b64  	%rd1705, %rd1584, %rd1578;
	st.local.u64 	[%rd1+80], %rd1705;
	not.b64 	%rd1585, %rd1580;
	and.b64  	%rd1586, %rd1581, %rd1585;
	xor.b64  	%rd1700, %rd1586, %rd1579;
	st.local.u64 	[%rd1+88], %rd1700;
	not.b64 	%rd1587, %rd1581;
	and.b64  	%rd1588, %rd1582, %rd1587;
	xor.b64  	%rd1695, %rd1588, %rd1580;
	st.local.u64 	[%rd1+96], %rd1695;
	not.b64 	%rd1589, %rd1582;
	and.b64  	%rd1590, %rd1578, %rd1589;
	xor.b64  	%rd1690, %rd1590, %rd1581;
	st.local.u64 	[%rd1+104], %rd1690;
	not.b64 	%rd1591, %rd1578;
	and.b64  	%rd1592, %rd1579, %rd1591;
	xor.b64  	%rd1685, %rd1592, %rd1582;
	st.local.u64 	[%rd1+112], %rd1685;
	ld.local.u64 	%rd1593, [%rd1+120];
	ld.local.u64 	%rd1594, [%rd1+128];
	ld.local.u64 	%rd1595, [%rd1+136];
	ld.local.u64 	%rd1596, [%rd1+144];
	ld.local.u64 	%rd1597, [%rd1+152];
	not.b64 	%rd1598, %rd1594;
	and.b64  	%rd1599, %rd1595, %rd1598;
	xor.b64  	%rd1704, %rd1599, %rd1593;
	st.local.u64 	[%rd1+120], %rd1704;
	not.b64 	%rd1600, %rd1595;
	and.b64  	%rd1601, %rd1596, %rd1600;
	xor.b64  	%rd1699, %rd1601, %rd1594;
	st.local.u64 	[%rd1+128], %rd1699;
	not.b64 	%rd1602, %rd1596;
	and.b64  	%rd1603, %rd1597, %rd1602;
	xor.b64  	%rd1694, %rd1603, %rd1595;
	st.local.u64 	[%rd1+136], %rd1694;
	not.b64 	%rd1604, %rd1597;
	and.b64  	%rd1605, %rd1593, %rd1604;
	xor.b64  	%rd1689, %rd1605, %rd1596;
	st.local.u64 	[%rd1+144], %rd1689;
	not.b64 	%rd1606, %rd1593;
	and.b64  	%rd1607, %rd1594, %rd1606;
	xor.b64  	%rd1684, %rd1607, %rd1597;
	st.local.u64 	[%rd1+152], %rd1684;
	ld.local.u64 	%rd1608, [%rd1+160];
	ld.local.u64 	%rd1609, [%rd1+168];
	ld.local.u64 	%rd1610, [%rd1+176];
	ld.local.u64 	%rd1611, [%rd1+184];
	ld.local.u64 	%rd1612, [%rd1+192];
	not.b64 	%rd1613, %rd1609;
	and.b64  	%rd1614, %rd1610, %rd1613;
	xor.b64  	%rd1703, %rd1614, %rd1608;
	st.local.u64 	[%rd1+160], %rd1703;
	not.b64 	%rd1615, %rd1610;
	and.b64  	%rd1616, %rd1611, %rd1615;
	xor.b64  	%rd1698, %rd1616, %rd1609;
	st.local.u64 	[%rd1+168], %rd1698;
	not.b64 	%rd1617, %rd1611;
	and.b64  	%rd1618, %rd1612, %rd1617;
	xor.b64  	%rd1693, %rd1618, %rd1610;
	st.local.u64 	[%rd1+176], %rd1693;
	not.b64 	%rd1619, %rd1612;
	and.b64  	%rd1620, %rd1608, %rd1619;
	xor.b64  	%rd1688, %rd1620, %rd1611;
	st.local.u64 	[%rd1+184], %rd1688;
	not.b64 	%rd1621, %rd1608;
	and.b64  	%rd1622, %rd1609, %rd1621;
	xor.b64  	%rd1683, %rd1622, %rd1612;
	st.local.u64 	[%rd1+192], %rd1683;
	ld.const.u64 	%rd1623, [%rd1682];
	xor.b64  	%rd1624, %rd1554, %rd1623;
	xor.b64  	%rd1707, %rd1624, %rd1548;
	st.local.u64 	[%rd1], %rd1707;
	add.s32 	%r899, %r899, 1;
	add.s64 	%rd1682, %rd1682, 8;
	setp.ne.s32 	%p5, %r899, 24;
	@%p5 bra 	$L__BB0_9;
	ld.param.u32 	%r895, [mine_create2_param_2];
	shr.u64 	%rd1625, %rd1702, 32;
	cvt.u16.u64 	%rs12, %rd1625;
	shr.u64 	%rd1626, %rd1702, 40;
	cvt.u16.u64 	%rs13, %rd1626;
	shr.u64 	%rd1627, %rd1702, 48;
	cvt.u16.u64 	%rs14, %rd1627;
	shr.u64 	%rd1628, %rd1702, 56;
	cvt.u16.u64 	%rs15, %rd1628;
	cvt.u16.u64 	%rs16, %rd1697;
	shr.u64 	%rd1629, %rd1697, 8;
	cvt.u16.u64 	%rs17, %rd1629;
	shr.u64 	%rd1630, %rd1697, 16;
	cvt.u16.u64 	%rs18, %rd1630;
	shr.u64 	%rd1631, %rd1697, 24;
	cvt.u16.u64 	%rs19, %rd1631;
	shr.u64 	%rd1632, %rd1697, 32;
	cvt.u16.u64 	%rs20, %rd1632;
	shr.u64 	%rd1633, %rd1697, 40;
	cvt.u16.u64 	%rs21, %rd1633;
	shr.u64 	%rd1634, %rd1697, 48;
	cvt.u16.u64 	%rs22, %rd1634;
	shr.u64 	%rd1635, %rd1697, 56;
	cvt.u16.u64 	%rs23, %rd1635;
	cvt.u16.u64 	%rs24, %rd1692;
	shr.u64 	%rd1636, %rd1692, 8;
	cvt.u16.u64 	%rs25, %rd1636;
	shr.u64 	%rd1637, %rd1692, 16;
	cvt.u16.u64 	%rs26, %rd1637;
	shr.u64 	%rd1638, %rd1692, 24;
	cvt.u16.u64 	%rs27, %rd1638;
	shr.u64 	%rd1639, %rd1692, 32;
	cvt.u16.u64 	%rs28, %rd1639;
	shr.u64 	%rd1640, %rd1692, 40;
	cvt.u16.u64 	%rs29, %rd1640;
	shr.u64 	%rd1641, %rd1692, 48;
	cvt.u16.u64 	%rs30, %rd1641;
	shr.u64 	%rd1642, %rd1692, 56;
	cvt.u16.u64 	%rs31, %rd1642;
	st.local.u8 	[%rd3+12], %rs12;
	st.local.u8 	[%rd3+13], %rs13;
	st.local.u8 	[%rd3+14], %rs14;
	st.local.u8 	[%rd3+15], %rs15;
	st.local.u8 	[%rd3+16], %rs16;
	st.local.u8 	[%rd3+17], %rs17;
	st.local.u8 	[%rd3+18], %rs18;
	st.local.u8 	[%rd3+19], %rs19;
	st.local.u8 	[%rd3+20], %rs20;
	st.local.u8 	[%rd3+21], %rs21;
	st.local.u8 	[%rd3+22], %rs22;
	st.local.u8 	[%rd3+23], %rs23;
	st.local.u8 	[%rd3+24], %rs24;
	st.local.u8 	[%rd3+25], %rs25;
	st.local.u8 	[%rd3+26], %rs26;
	st.local.u8 	[%rd3+27], %rs27;
	st.local.u8 	[%rd3+28], %rs28;
	st.local.u8 	[%rd3+29], %rs29;
	st.local.u8 	[%rd3+30], %rs30;
	st.local.u8 	[%rd3+31], %rs31;
	setp.lt.s32 	%p6, %r895, 1;
	@%p6 bra 	$L__BB0_14;
	ld.param.u64 	%rd1650, [mine_create2_param_1];
	cvta.to.global.u64 	%rd177, %rd1650;
	mov.b32 	%r900, 0;
	bra.uni 	$L__BB0_13;
$L__BB0_12:
	ld.param.u32 	%r896, [mine_create2_param_2];
	add.s32 	%r900, %r900, 1;
	setp.eq.s32 	%p8, %r900, %r896;
	@%p8 bra 	$L__BB0_14;
$L__BB0_13:
	cvt.u64.u32 	%rd1643, %r900;
	add.s64 	%rd1644, %rd3, %rd1643;
	ld.local.u8 	%rs197, [%rd1644+12];
	add.s64 	%rd1645, %rd177, %rd1643;
	ld.global.nc.u8 	%rs198, [%rd1645];
	cvt.u16.u8 	%rs199, %rs198;
	setp.eq.s16 	%p7, %rs197, %rs199;
	@%p7 bra 	$L__BB0_12;
	bra.uni 	$L__BB0_16;
$L__BB0_14:
	ld.param.u64 	%rd1654, [mine_create2_param_6];
	cvta.to.global.u64 	%rd1646, %rd1654;
	atom.relaxed.global.cas.b32 	%r894, [%rd1646], 0, 1;
	setp.ne.s32 	%p9, %r894, 0;
	@%p9 bra 	$L__BB0_16;
	ld.param.u64 	%rd1653, [mine_create2_param_5];
	ld.param.u64 	%rd1652, [mine_create2_param_4];
	cvta.to.global.u64 	%rd1647, %rd1652;
	cvta.to.global.u64 	%rd1648, %rd1653;
	mov.b16 	%rs200, 0;
	st.global.u8 	[%rd1647], %rs200;
	st.global.u8 	[%rd1647+1], %rs200;
	st.global.u8 	[%rd1647+2], %rs200;
	st.global.u8 	[%rd1647+3], %rs200;
	st.global.u8 	[%rd1647+4], %rs1;
	st.global.u8 	[%rd1647+5], %rs2;
	st.global.u8 	[%rd1647+6], %rs3;
	st.global.u8 	[%rd1647+7], %rs4;
	st.global.u8 	[%rd1647+8], %rs5;
	st.global.u8 	[%rd1647+9], %rs6;
	st.global.u8 	[%rd1647+10], %rs7;
	st.global.u8 	[%rd1647+11], %rs8;
	st.global.u8 	[%rd1648], %rs12;
	st.global.u8 	[%rd1648+1], %rs13;
	st.global.u8 	[%rd1648+2], %rs14;
	st.global.u8 	[%rd1648+3], %rs15;
	st.global.u8 	[%rd1648+4], %rs16;
	st.global.u8 	[%rd1648+5], %rs17;
	st.global.u8 	[%rd1648+6], %rs18;
	st.global.u8 	[%rd1648+7], %rs19;
	st.global.u8 	[%rd1648+8], %rs20;
	st.global.u8 	[%rd1648+9], %rs21;
	st.global.u8 	[%rd1648+10], %rs22;
	st.global.u8 	[%rd1648+11], %rs23;
	st.global.u8 	[%rd1648+12], %rs24;
	st.global.u8 	[%rd1648+13], %rs25;
	st.global.u8 	[%rd1648+14], %rs26;
	st.global.u8 	[%rd1648+15], %rs27;
	st.global.u8 	[%rd1648+16], %rs28;
	st.global.u8 	[%rd1648+17], %rs29;
	st.global.u8 	[%rd1648+18], %rs30;
	st.global.u8 	[%rd1648+19], %rs31;
$L__BB0_16:
	ret;

}


// ===== COMPILED SASS (sm_100) =====

	.target	sm_100

	.elftype	@"ET_EXEC"


//--------------------- .note.nv.tkinfo           --------------------------
	.section	.note.nv.tkinfo,"",@"SHT_NOTE"
	.sectionflags	@"SHF_NOTE_NV_TKINFO"
	.tkinfo
        /*0018*/ 	.word	0x00000002
        /*0030*/ 	.string	""
        /*0030*/ 	.string	"ptxas"
        /*0030*/ 	.string	"Cuda compilation tools, release 13.0, V13.0.88"
        /*0030*/ 	.string	"Build cuda_13.0.r13.0/compiler.36424714_0"
        /*0030*/ 	.string	"-arch sm_100 -m 64 "



//--------------------- .note.nv.cuinfo           --------------------------
	.section	.note.nv.cuinfo,"",@"SHT_NOTE"
	.sectionflags	@"SHF_NOTE_NV_CUINFO"
        /*0018*/ 	.short	0x0002
        /*001a*/ 	.short	0x0064
        /*001c*/ 	.short	0x0082
	.zero		2


//--------------------- .nv.info                  --------------------------
	.section	.nv.info,"",@"SHT_CUDA_INFO"
	.align	4


	//----- nvinfo : EIATTR_REGCOUNT
	.align		4
        /*0000*/ 	.byte	0x04, 0x2f
        /*0002*/ 	.short	(.L_4 - .L_3)
	.align		4
.L_3:
        /*0004*/ 	.word	index@(mine_create2)
        /*0008*/ 	.word	0x00000048


	//----- nvinfo : EIATTR_FRAME_SIZE
	.align		4
.L_4:
        /*000c*/ 	.byte	0x04, 0x11
        /*000e*/ 	.short	(.L_6 - .L_5)
	.align		4
.L_5:
        /*0010*/ 	.word	index@(mine_create2)
        /*0014*/ 	.word	0x000001f0


	//----- nvinfo : EIATTR_MIN_STACK_SIZE
	.align		4
.L_6:
        /*0018*/ 	.byte	0x04, 0x12
        /*001a*/ 	.short	(.L_8 - .L_7)
	.align		4
.L_7:
        /*001c*/ 	.word	index@(mine_create2)
        /*0020*/ 	.word	0x000001f0
.L_8:


//--------------------- .nv.compat                --------------------------
	.section	.nv.compat,"",@"SHT_CUDA_COMPAT_INFO"
	.align	4
        /*0000*/ 	.byte	0x02, 0x09, 0x00, 0x00, 0x02, 0x02, 0x01, 0x00, 0x02, 0x05, 0x05, 0x00, 0x03, 0x07, 0x01, 0x01
        /*0010*/ 	.byte	0x02, 0x03, 0x00, 0x00, 0x02, 0x06, 0x01, 0x00, 0x04, 0x0b, 0x08, 0x00, 0x09, 0x00, 0x00, 0x00
        /*0020*/ 	.byte	0x00, 0x00, 0x00, 0x00


//--------------------- .nv.info.mine_create2     --------------------------
	.section	.nv.info.mine_create2,"",@"SHT_CUDA_INFO"
	.sectionflags	@""
	.align	4


	//----- nvinfo : EIATTR_CUDA_API_VERSION
	.align		4
        /*0000*/ 	.byte	0x04, 0x37
        /*0002*/ 	.short	(.L_10 - .L_9)
.L_9:
        /*0004*/ 	.word	0x00000082


	//----- nvinfo : EIATTR_KPARAM_INFO
	.align		4
.L_10:
        /*0008*/ 	.byte	0x04, 0x17
        /*000a*/ 	.short	(.L_12 - .L_11)
.L_11:
        /*000c*/ 	.word	0x00000000
        /*0010*/ 	.short	0x0006
        /*0012*/ 	.short	0x0030
        /*0014*/ 	.byte	0x00, 0xf5, 0x21, 0x00


	//----- nvinfo : EIATTR_KPARAM_INFO
	.align		4
.L_12:
        /*0018*/ 	.byte	0x04, 0x17
        /*001a*/ 	.short	(.L_14 - .L_13)
.L_13:
        /*001c*/ 	.word	0x00000000
        /*0020*/ 	.short	0x0005
        /*0022*/ 	.short	0x0028
        /*0024*/ 	.byte	0x00, 0xf5, 0x21, 0x00


	//----- nvinfo : EIATTR_KPARAM_INFO
	.align		4
.L_14:
        /*0028*/ 	.byte	0x04, 0x17
        /*002a*/ 	.short	(.L_16 - .L_15)
.L_15:
        /*002c*/ 	.word	0x00000000
        /*0030*/ 	.short	0x0004
        /*0032*/ 	.short	0x0020
        /*0034*/ 	.byte	0x00, 0xf5, 0x21, 0x00


	//----- nvinfo : EIATTR_KPARAM_INFO
	.align		4
.L_16:
        /*0038*/ 	.byte	0x04, 0x17
        /*003a*/ 	.short	(.L_18 - .L_17)
.L_17:
        /*003c*/ 	.word	0x00000000
        /*0040*/ 	.short	0x0003
        /*0042*/ 	.short	0x0018
        /*0044*/ 	.byte	0x00, 0xf0, 0x21, 0x00


	//----- nvinfo : EIATTR_KPARAM_INFO
	.align		4
.L_18:
        /*0048*/ 	.byte	0x04, 0x17
        /*004a*/ 	.short	(.L_20 - .L_19)
.L_19:
        /*004c*/ 	.word	0x00000000
        /*0050*/ 	.short	0x0002
        /*0052*/ 	.short	0x0010
        /*0054*/ 	.byte	0x00, 0xf0, 0x11, 0x00


	//----- nvinfo : EIATTR_KPARAM_INFO
	.align		4
.L_20:
        /*0058*/ 	.byte	0x04, 0x17
        /*005a*/ 	.short	(.L_22 - .L_21)
.L_21:
        /*005c*/ 	.word	0x00000000
        /*0060*/ 	.short	0x0001
        /*0062*/ 	.short	0x0008
        /*0064*/ 	.byte	0x00, 0xf5, 0x21, 0x00


	//----- nvinfo : EIATTR_KPARAM_INFO
	.align		4
.L_22:
        /*0068*/ 	.byte	0x04, 0x17
        /*006a*/ 	.short	(.L_24 - .L_23)
.L_23:
        /*006c*/ 	.word	0x00000000
        /*0070*/ 	.short	0x0000
        /*0072*/ 	.short	0x0000
        /*0074*/ 	.byte	0x00, 0xf5, 0x21, 0x00


	//----- nvinfo : EIATTR_SPARSE_MMA_MASK
	.align		4
.L_24:
        /*0078*/ 	.byte	0x03, 0x50
        /*007a*/ 	.short	0x0000


	//----- nvinfo : EIATTR_MAXREG_COUNT
	.align		4
        /*007c*/ 	.byte	0x03, 0x1b
        /*007e*/ 	.short	0x00ff


	//----- nvinfo : EIATTR_MERCURY_ISA_VERSION
	.align		4
        /*0080*/ 	.byte	0x03, 0x5f
        /*0082*/ 	.short	0x0101


	//----- nvinfo : EIATTR_VRC_CTA_INIT_COUNT
	.align		4
        /*0084*/ 	.byte	0x02, 0x4a
	.zero		1
	.zero		1


	//----- nvinfo : EIATTR_EXIT_INSTR_OFFSETS
	.align		4
        /*0088*/ 	.byte	0x04, 0x1c
        /*008a*/ 	.short	(.L_26 - .L_25)


	//   ....[0]....
.L_25:
        /*008c*/ 	.word	0x00000070


	//   ....[1]....
        /*0090*/ 	.word	0x000090b0


	//   ....[2]....
        /*0094*/ 	.word	0x00009140


	//   ....[3]....
        /*0098*/ 	.word	0x000093a0


	//----- nvinfo : EIATTR_CRS_STACK_SIZE
	.align		4
.L_26:
        /*009c*/ 	.byte	0x04, 0x1e
        /*009e*/ 	.short	(.L_28 - .L_27)
.L_27:
        /*00a0*/ 	.word	0x00000000


	//----- nvinfo : EIATTR_CBANK_PARAM_SIZE
	.align		4
.L_28:
        /*00a4*/ 	.byte	0x03, 0x19
        /*00a6*/ 	.short	0x0038


	//----- nvinfo : EIATTR_PARAM_CBANK
	.align		4
        /*00a8*/ 	.byte	0x04, 0x0a
        /*00aa*/ 	.short	(.L_30 - .L_29)
	.align		4
.L_29:
        /*00ac*/ 	.word	index@(.nv.constant0.mine_create2)
        /*00b0*/ 	.short	0x0380
        /*00b2*/ 	.short	0x0038


	//----- nvinfo : EIATTR_SW_WAR
	.align		4
.L_30:
        /*00b4*/ 	.byte	0x04, 0x36
        /*00b6*/ 	.short	(.L_32 - .L_31)
.L_31:
        /*00b8*/ 	.word	0x00000008
.L_32:


//--------------------- .nv.callgraph             --------------------------
	.section	.nv.callgraph,"",@"SHT_CUDA_CALLGRAPH"
	.align	4
	.sectionentsize	8
	.align		4
        /*0000*/ 	.word	0x00000000
	.align		4
        /*0004*/ 	.word	0xffffffff
	.align		4
        /*0008*/ 	.word	0x00000000
	.align		4
        /*000c*/ 	.word	0xfffffffe
	.align		4
        /*0010*/ 	.word	0x00000000
	.align		4
        /*0014*/ 	.word	0xfffffffd
	.align		4
        /*0018*/ 	.word	0x00000000
	.align		4
        /*001c*/ 	.word	0xfffffffc


//--------------------- .nv.constant3             --------------------------
	.section	.nv.constant3,"a",@progbits
	.align	8
.nv.constant3:
	.type		roundConstants,@object
	.size		roundConstants,(rhoOffsets - roundConstants)
roundConstants:
        /*0000*/ 	.byte	0x01, 0x00, 0x00, 0x00, 0x00, 0x00, 0x00, 0x00, 0x82, 0x80, 0x00, 0x00, 0x00, 0x00, 0x00, 0x00
        /* <DEDUP_REMOVED lines=11> */
	.type		rhoOffsets,@object
	.size		rhoOffsets,(piIndexes - rhoOffsets)
rhoOffsets:
        /*00c0*/ 	.byte	0x01, 0x00, 0x00, 0x00, 0x03, 0x00, 0x00, 0x00, 0x06, 0x00, 0x00, 0x00, 0x0a, 0x00, 0x00, 0x00
        /*00d0*/ 	.byte	0x0f, 0x00, 0x00, 0x00, 0x15, 0x00, 0x00, 0x00, 0x1c, 0x00, 0x00, 0x00, 0x24, 0x00, 0x00, 0x00
        /*00e0*/ 	.byte	0x2d, 0x00, 0x00, 0x00, 0x37, 0x00, 0x00, 0x00, 0x02, 0x00, 0x00, 0x00, 0x0e, 0x00, 0x00, 0x00
        /*00f0*/ 	.byte	0x1b, 0x00, 0x00, 0x00, 0x29, 0x00, 0x00, 0x00, 0x38, 0x00, 0x00, 0x00, 0x08, 0x00, 0x00, 0x00
        /*0100*/ 	.byte	0x19, 0x00, 0x00, 0x00, 0x2b, 0x00, 0x00, 0x00, 0x3e, 0x00, 0x00, 0x00, 0x12, 0x00, 0x00, 0x00
        /*0110*/ 	.byte	0x27, 0x00, 0x00, 0x00, 0x3d, 0x00, 0x00, 0x00, 0x14, 0x00, 0x00, 0x00, 0x2c, 0x00, 0x00, 0x00
	.type		piIndexes,@object
	.size		piIndexes,(.L_2 - piIndexes)
piIndexes:
        /*0120*/ 	.byte	0x0a, 0x00, 0x00, 0x00, 0x07, 0x00, 0x00, 0x00, 0x0b, 0x00, 0x00, 0x00, 0x11, 0x00, 0x00, 0x00
        /*0130*/ 	.byte	0x12, 0x00, 0x00, 0x00, 0x03, 0x00, 0x00, 0x00, 0x05, 0x00, 0x00, 0x00, 0x10, 0x00, 0x00, 0x00
        /*0140*/ 	.byte	0x08, 0x00, 0x00, 0x00, 0x15, 0x00, 0x00, 0x00, 0x18, 0x00, 0x00, 0x00, 0x04, 0x00, 0x00, 0x00
        /*0150*/ 	.byte	0x0f, 0x00, 0x00, 0x00, 0x17, 0x00, 0x00, 0x00, 0x13, 0x00, 0x00, 0x00, 0x0d, 0x00, 0x00, 0x00
        /*0160*/ 	.byte	0x0c, 0x00, 0x00, 0x00, 0x02, 0x00, 0x00, 0x00, 0x14, 0x00, 0x00, 0x00, 0x0e, 0x00, 0x00, 0x00
        /*0170*/ 	.byte	0x16, 0x00, 0x00, 0x00, 0x09, 0x00, 0x00, 0x00, 0x06, 0x00, 0x00, 0x00, 0x01, 0x00, 0x00, 0x00
.L_2:


//--------------------- .text.mine_create2        --------------------------
	.section	.text.mine_create2,"ax",@progbits
	.align	128
        .global         mine_create2
        .type           mine_create2,@function
        .size           mine_create2,(.L_x_8 - mine_create2)
        .other          mine_create2,@"STO_CUDA_ENTRY STV_DEFAULT"
mine_create2:
.text.mine_create2:
[----:B------:R-:W0:Y:S08]  /*0000*/  LDC R1, c[0x0][0x37c] ;  /* 0x0000df00ff017b82 */ /* 0x000e300000000800 */
[----:B------:R-:W1:Y:S01]  /*0010*/  LDC.64 R2, c[0x0][0x3b0] ;  /* 0x0000ec00ff027b82 */ /* 0x000e620000000a00 */
[----:B------:R-:W1:Y:S01]  /*0020*/  LDCU.64 UR16, c[0x0][0x358] ;  /* 0x00006b00ff1077ac */ /* 0x000e620008000a00 */
[----:B0-----:R-:W-:Y:S01]  /*0030*/  VIADD R1, R1, 0xfffffe10 ;  /* 0xfffffe1001017836 */ /* 0x001fe20000000000 */
[----:B-1----:R-:W2:Y:S04]  /*0040*/  LDG.E R2, desc[UR16][R2.64] ;  /* 0x0000001002027981 */ /* 0x002ea8000c1e1900 */
[----:B------:R-:W-:-:S02]  /*0050*/  R2UR UR49, R1 ;  /* 0x00000000013172ca */ /* 0x000fc400000e0000 */
[----:B--2---:R-:W-:-:S13]  /*0060*/  ISETP.NE.AND P0, PT, R2, RZ, PT ;  /* 0x000000ff0200720c */ /* 0x004fda0003f05270 */
[----:B------:R-:W-:Y:S05]  /*0070*/  @P0 EXIT ;  /* 0x000000000000094d */ /* 0x000fea0003800000 */
[----:B------:R-:W0:Y:S01]  /*0080*/  LDC.64 R68, c[0x0][0x380] ;  /* 0x0000e000ff447b82 */ /* 0x000e220000000a00 */
[----:B------:R-:W1:Y:S01]  /*0090*/  S2R R54, SR_TID.X ;  /* 0x0000000000367919 */ /* 0x000e620000002100 */
[----:B------:R-:W2:Y:S01]  /*00a0*/  LDCU.64 UR6, c[0x0][0x398] ;  /* 0x00007300ff0677ac */ /* 0x000ea20008000a00 */
[----:B0-----:R-:W3:Y:S04]  /*00b0*/  LDG.E.U8.CONSTANT R28, desc[UR16][R68.64+0x54] ;  /* 0x00005410441c7981 */ /* 0x001ee8000c1e9100 */
[----:B------:R-:W4:Y:S04]  /*00c0*/  LDG.E.U8.CONSTANT R12, desc[UR16][R68.64] ;  /* 0x00000010440c7981 */ /* 0x000f28000c1e9100 */
[----:B------:R-:W5:Y:S04]  /*00d0*/  LDG.E.U8.CONSTANT R14, desc[UR16][R68.64+0x1] ;  /* 0x00000110440e7981 */ /* 0x000f68000c1e9100 */
[----:B------:R-:W2:Y:S04]  /*00e0*/  LDG.E.U8.CONSTANT R16, desc[UR16][R68.64+0x2] ;  /* 0x0000021044107981 */ /* 0x000ea8000c1e9100 */
        /* <DEDUP_REMOVED lines=60> */
[----:B---3--:R0:W-:Y:S04]  /*04b0*/  STL.U8 [R1+0x1e8], R28 ;  /* 0x0001e81c01007387 */ /* 0x0081e80000100000 */
[----:B----4-:R-:W-:Y:S04]  /*04c0*/  STL.U8 [R1+0x194], R12 ;  /* 0x0001940c01007387 */ /* 0x010fe80000100000 */
[----:B-----5:R-:W-:Y:S04]  /*04d0*/  STL.U8 [R1+0x195], R14 ;  /* 0x0001950e01007387 */ /* 0x020fe80000100000 */
[----:B--2---:R-:W-:Y:S04]  /*04e0*/  STL.U8 [R1+0x196], R16 ;  /* 0x0001961001007387 */ /* 0x004fe80000100000 */
[----:B------:R-:W-:Y:S04]  /*04f0*/  STL.U8 [R1+0x197], R18 ;  /* 0x0001971201007387 */ /* 0x000fe80000100000 */
[----:B------:R-:W-:Y:S04]  /*0500*/  STL.U8 [R1+0x198], R20 ;  /* 0x0001981401007387 */ /* 0x000fe80000100000 */
[----:B------:R-:W-:Y:S04]  /*0510*/  STL.U8 [R1+0x199], R22 ;  /* 0x0001991601007387 */ /* 0x000fe80000100000 */
[----:B------:R2:W-:Y:S04]  /*0520*/  STL.U8 [R1+0x19a], R24 ;  /* 0x00019a1801007387 */ /* 0x0005e80000100000 */
[----:B------:R3:W-:Y:S04]  /*0530*/  STL.U8 [R1+0x19b], R26 ;  /* 0x00019b1a01007387 */ /* 0x0007e80000100000 */
[----:B0-----:R-:W4:Y:S04]  /*0540*/  LDG.E.U8.CONSTANT R28, desc[UR16][R68.64+0x4a] ;  /* 0x00004a10441c7981 */ /* 0x001f28000c1e9100 */
[----:B--2---:R-:W2:Y:S04]  /*0550*/  LDG.E.U8.CONSTANT R24, desc[UR16][R68.64+0x4c] ;  /* 0x00004c1044187981 */ /* 0x004ea8000c1e9100 */
[----:B---3--:R-:W3:Y:S04]  /*0560*/  LDG.E.U8.CONSTANT R26, desc[UR16][R68.64+0x4b] ;  /* 0x00004b10441a7981 */ /* 0x008ee8000c1e9100 */
[----:B------:R-:W5:Y:S04]  /*0570*/  LDG.E.U8.CONSTANT R22, desc[UR16][R68.64+0x4d] ;  /* 0x00004d1044167981 */ /* 0x000f68000c1e9100 */
[----:B------:R-:W5:Y:S04]  /*0580*/  LDG.E.U8.CONSTANT R20, desc[UR16][R68.64+0x4e] ;  /* 0x00004e1044147981 */ /* 0x000f68000c1e9100 */
[----:B------:R-:W5:Y:S04]  /*0590*/  LDG.E.U8.CONSTANT R18, desc[UR16][R68.64+0x4f] ;  /* 0x00004f1044127981 */ /* 0x000f68000c1e9100 */
[----:B------:R-:W5:Y:S04]  /*05a0*/  LDG.E.U8.CONSTANT R16, desc[UR16][R68.64+0x50] ;  /* 0x0000501044107981 */ /* 0x000f68000c1e9100 */
[----:B------:R-:W5:Y:S04]  /*05b0*/  LDG.E.U8.CONSTANT R14, desc[UR16][R68.64+0x51] ;  /* 0x00005110440e7981 */ /* 0x000f68000c1e9100 */
[----:B------:R0:W5:Y:S01]  /*05c0*/  LDG.E.U8.CONSTANT R12, desc[UR16][R68.64+0x52] ;  /* 0x00005210440c7981 */ /* 0x000162000c1e9100 */
[----:B------:R-:W1:Y:S08]  /*05d0*/  S2UR UR4, SR_CTAID.X ;  /* 0x00000000000479c3 */ /* 0x000e700000002500 */
[----:B------:R-:W1:Y:S01]  /*05e0*/  LDC R55, c[0x0][0x360] ;  /* 0x0000d800ff377b82 */ /* 0x000e620000000800 */
[----:B------:R-:W-:Y:S04]  /*05f0*/  STL.U8 [R1+0x1a1], R0 ;  /* 0x0001a10001007387 */ /* 0x000fe80000100000 */
[----:B------:R0:W-:Y:S04]  /*0600*/  STL.U8 [R1+0x1a6], R53 ;  /* 0x0001a63501007387 */ /* 0x0001e80000100000 */
[----:B------:R0:W-:Y:S01]  /*0610*/  STL.U8 [R1+0x1d2], R52 ;  /* 0x0001d23401007387 */ /* 0x0001e20000100000 */
[----:B-1----:R-:W-:-:S05]  /*0620*/  IMAD R55, R55, UR4, R54 ;  /* 0x0000000437377c24 */ /* 0x002fca000f8e0236 */
[----:B------:R-:W-:-:S05]  /*0630*/  IADD3 R55, P0, PT, R55, UR6, RZ ;  /* 0x0000000637377c10 */ /* 0x000fca000ff1e0ff */
[----:B------:R-:W-:-:S05]  /*0640*/  IMAD.X R54, RZ, RZ, UR7, P0 ;  /* 0x00000007ff367e24 */ /* 0x000fca00080e06ff */
[--C-:B0-----:R-:W-:Y:S02]  /*0650*/  SHF.R.U32.HI R68, RZ, 0x10, R54.reuse ;  /* 0x00000010ff447819 */ /* 0x101fe40000011636 */
[--C-:B------:R-:W-:Y:S02]  /*0660*/  SHF.R.U32.HI R67, RZ, 0x8, R54.reuse ;  /* 0x00000008ff437819 */ /* 0x100fe40000011636 */
[C-C-:B------:R-:W-:Y:S02]  /*0670*/  SHF.R.U64 R53, R55.reuse, 0x18, R54.reuse ;  /* 0x0000001837357819 */ /* 0x140fe40000001236 */
[C-C-:B------:R-:W-:Y:S02]  /*0680*/  SHF.R.U64 R52, R55.reuse, 0x10, R54.reuse ;  /* 0x0000001037347819 */ /* 0x140fe40000001236 */
[--C-:B------:R-:W-:Y:S01]  /*0690*/  SHF.R.U64 R0, R55, 0x8, R54.reuse ;  /* 0x0000000837007819 */ /* 0x100fe20000001236 */
[----:B------:R-:W-:Y:S04]  /*06a0*/  STL.U8 [R1+0x19d], R4 ;  /* 0x00019d0401007387 */ /* 0x000fe80000100000 */
        /* <DEDUP_REMOVED lines=51> */
[----:B------:R-:W-:Y:S04]  /*09e0*/  STL.U8 [R1+0x1bd], RZ ;  /* 0x0001bdff01007387 */ /* 0x000fe80000100000 */
[----:B----4-:R-:W-:Y:S04]  /*09f0*/  STL.U8 [R1+0x1de], R28 ;  /* 0x0001de1c01007387 */ /* 0x010fe80000100000 */
[----:B--2---:R-:W-:Y:S04]  /*0a00*/  STL.U8 [R1+0x1e0], R24 ;  /* 0x0001e01801007387 */ /* 0x004fe80000100000 */
[----:B---3--:R-:W-:Y:S04]  /*0a10*/  STL.U8 [R1+0x1df], R26 ;  /* 0x0001df1a01007387 */ /* 0x008fe80000100000 */
[----:B-----5:R-:W-:Y:S04]  /*0a20*/  STL.U8 [R1+0x1e1], R22 ;  /* 0x0001e11601007387 */ /* 0x020fe80000100000 */
[----:B------:R-:W-:Y:S04]  /*0a30*/  STL.U8 [R1+0x1e2], R20 ;  /* 0x0001e21401007387 */ /* 0x000fe80000100000 */
[----:B------:R-:W-:Y:S04]  /*0a40*/  STL.U8 [R1+0x1e3], R18 ;  /* 0x0001e31201007387 */ /* 0x000fe80000100000 */
[----:B------:R-:W-:Y:S04]  /*0a50*/  STL.U8 [R1+0x1e4], R16 ;  /* 0x0001e41001007387 */ /* 0x000fe80000100000 */
[----:B------:R-:W-:Y:S04]  /*0a60*/  STL.U8 [R1+0x1e5], R14 ;  /* 0x0001e50e01007387 */ /* 0x000fe80000100000 */
[----:B------:R-:W-:Y:S04]  /*0a70*/  STL.U8 [R1+0x1e6], R12 ;  /* 0x0001e60c01007387 */ /* 0x000fe80000100000 */
[----:B------:R-:W-:Y:S04]  /*0a80*/  STL.U8 [R1+0x1be], RZ ;  /* 0x0001beff01007387 */ /* 0x000fe80000100000 */
[----:B------:R-:W-:Y:S04]  /*0a90*/  STL.U8 [R1+0x1bf], RZ ;  /* 0x0001bfff01007387 */ /* 0x000fe80000100000 */
[----:B------:R-:W-:Y:S04]  /*0aa0*/  STL.U8 [R1+0x1c0], RZ ;  /* 0x0001c0ff01007387 */ /* 0x000fe80000100000 */
[----:B------:R-:W-:Y:S04]  /*0ab0*/  STL.64 [R1+0xc8], RZ ;  /* 0x0000c8ff01007387 */ /* 0x000fe80000100a00 */
        /* <DEDUP_REMOVED lines=24> */
[----:B------:R-:W-:Y:S04]  /*0c40*/  STL [R1+0x190], RZ ;  /* 0x000190ff01007387 */ /* 0x000fe80000100800 */
[----:B------:R-:W-:Y:S04]  /*0c50*/  STL.U8 [R1+0x1c8], R55 ;  /* 0x0001c83701007387 */ /* 0x000fe80000100000 */
[----:B------:R-:W-:Y:S04]  /*0c60*/  STL.U8 [R1+0x1c4], R54 ;  /* 0x0001c43601007387 */ /* 0x000fe80000100000 */
[----:B------:R-:W-:Y:S04]  /*0c70*/  STL.U8 [R1+0x1c5], R53 ;  /* 0x0001c53501007387 */ /* 0x000fe80000100000 */
[----:B------:R-:W-:Y:S04]  /*0c80*/  STL.U8 [R1+0x1c6], R52 ;  /* 0x0001c63401007387 */ /* 0x000fe80000100000 */
[----:B------:R-:W-:Y:S04]  /*0c90*/  STL.U8 [R1+0x1c7], R0 ;  /* 0x0001c70001007387 */ /* 0x000fe80000100000 */
[----:B------:R0:W-:Y:S04]  /*0ca0*/  STL.U8 [R1+0x19c], R10 ;  /* 0x00019c0a01007387 */ /* 0x0001e80000100000 */
[----:B------:R1:W-:Y:S01]  /*0cb0*/  STL.U8 [R1+0x1bb], R11 ;  /* 0x0001bb0b01007387 */ /* 0x0003e20000100000 */
[----:B0-----:R-:W-:Y:S01]  /*0cc0*/  SHF.R.U32.HI R10, RZ, 0x18, R54 ;  /* 0x00000018ff0a7819 */ /* 0x001fe20000011636 */
[----:B-1----:R-:W-:-:S04]  /*0cd0*/  VIADD R11, R1, 0xc8 ;  /* 0x000000c8010b7836 */ /* 0x002fc80000000000 */
[----:B------:R0:W-:Y:S02]  /*0ce0*/  STL.U8 [R1+0x1c1], R10 ;  /* 0x0001c10a01007387 */ /* 0x0001e40000100000 */
[----:B0-----:R-:W-:-:S07]  /*0cf0*/  IMAD.MOV.U32 R10, RZ, RZ, RZ ;  /* 0x000000ffff0a7224 */ /* 0x001fce00078e00ff */
.L_x_0:
[----:B-1----:R-:W2:Y:S01]  /*0d00*/  LDL R2, [R1+0x190] ;  /* 0x0001900001027983 */ /* 0x002ea20000100800 */
[C-C-:B------:R-:W-:Y:S01]  /*0d10*/  IMAD.IADD R8, R1.reuse, 0x1, R10.reuse ;  /* 0x0000000101087824 */ /* 0x140fe200078e020a */
[----:B--2---:R-:W-:-:S04]  /*0d20*/  IADD3 R7, PT, PT, R1, R2, R10 ;  /* 0x0000000201077210 */ /* 0x004fc80007ffe00a */
[----:B------:R-:W2:Y:S04]  /*0d30*/  LDL.U8 R2, [R8+0x194] ;  /* 0x0001940008027983 */ /* 0x000ea80000100000 */
[----:B------:R-:W2:Y:S02]  /*0d40*/  LDL.U8 R3, [R7+0xc8] ;  /* 0x0000c80007037983 */ /* 0x000ea40000100000 */
[----:B--2---:R-:W-:-:S05]  /*0d50*/  LOP3.LUT R2, R3, R2, RZ, 0x3c, !PT ;  /* 0x0000000203027212 */ /* 0x004fca00078e3cff */
[----:B------:R0:W-:Y:S04]  /*0d60*/  STL.U8 [R7+0xc8], R2 ;  /* 0x0000c80207007387 */ /* 0x0001e80000100000 */
[----:B------:R-:W2:Y:S04]  /*0d70*/  LDL R4, [R1+0x190] ;  /* 0x0001900001047983 */ /* 0x000ea80000100800 */
[----:B------:R-:W3:Y:S01]  /*0d80*/  LDL.U8 R3, [R8+0x195] ;  /* 0x0001950008037983 */ /* 0x000ee20000100000 */
[----:B--2---:R-:W-:-:S05]  /*0d90*/  IADD3 R6, PT, PT, R1, R4, R10 ;  /* 0x0000000401067210 */ /* 0x004fca0007ffe00a */
[----:B------:R-:W3:Y:S02]  /*0da0*/  LDL.U8 R4, [R6+0xc9] ;  /* 0x0000c90006047983 */ /* 0x000ee40000100000 */
[----:B---3--:R-:W-:-:S05]  /*0db0*/  LOP3.LUT R3, R4, R3, RZ, 0x3c, !PT ;  /* 0x0000000304037212 */ /* 0x008fca00078e3cff */
[----:B------:R1:W-:Y:S04]  /*0dc0*/  STL.U8 [R6+0xc9], R3 ;  /* 0x0000c90306007387 */ /* 0x0003e80000100000 */
[----:B------:R-:W2:Y:S02]  /*0dd0*/  LDL R4, [R1+0x190] ;  /* 0x0001900001047983 */ /* 0x000ea40000100800 */
[----:B--2---:R-:W-:Y:S02]  /*0de0*/  IADD3 R9, PT, PT, R1, R4, R10 ;  /* 0x0000000401097210 */ /* 0x004fe40007ffe00a */
[----:B------:R-:W2:Y:S04]  /*0df0*/  LDL.U8 R4, [R8+0x196] ;  /* 0x0001960008047983 */ /* 0x000ea80000100000 */
[----:B------:R-:W2:Y:S02]  /*0e00*/  LDL.U8 R5, [R9+0xca] ;  /* 0x0000ca0009057983 */ /* 0x000ea40000100000 */
[----:B--2---:R-:W-:-:S05]  /*0e10*/  LOP3.LUT R4, R5, R4, RZ, 0x3c, !PT ;  /* 0x0000000405047212 */ /* 0x004fca00078e3cff */
[----:B------:R1:W-:Y:S04]  /*0e20*/  STL.U8 [R9+0xca], R4 ;  /* 0x0000ca0409007387 */ /* 0x0003e80000100000 */
[----:B0-----:R-:W2:Y:S02]  /*0e30*/  LDL R2, [R1+0x190] ;  /* 0x0001900001027983 */ /* 0x001ea40000100800 */
[----:B--2---:R-:W-:Y:S02]  /*0e40*/  IADD3 R7, PT, PT, R1, R2, R10 ;  /* 0x0000000201077210 */ /* 0x004fe40007ffe00a */
[----:B------:R-:W2:Y:S04]  /*0e50*/  LDL.U8 R2, [R8+0x197] ;  /* 0x0001970008027983 */ /* 0x000ea80000100000 */
[----:B------:R-:W2:Y:S01]  /*0e60*/  LDL.U8 R5, [R7+0xcb] ;  /* 0x0000cb0007057983 */ /* 0x000ea20000100000 */
[----:B------:R-:W-:-:S05]  /*0e70*/  VIADD R10, R10, 0x4 ;  /* 0x000000040a0a7836 */ /* 0x000fca0000000000 */
[----:B------:R-:W-:Y:S02]  /*0e80*/  ISETP.NE.AND P0, PT, R10, 0x54, PT ;  /* 0x000000540a00780c */ /* 0x000fe40003f05270 */
[----:B--2---:R-:W-:-:S05]  /*0e90*/  LOP3.LUT R2, R5, R2, RZ, 0x3c, !PT ;  /* 0x0000000205027212 */ /* 0x004fca00078e3cff */
[----:B------:R1:W-:Y:S06]  /*0ea0*/  STL.U8 [R7+0xcb], R2 ;  /* 0x0000cb0207007387 */ /* 0x0003ec0000100000 */
[----:B------:R-:W-:Y:S05]  /*0eb0*/  @P0 BRA `(.L_x_0) ;  /* 0xfffffffc00900947 */ /* 0x000fea000383ffff */
[----:B-1----:R-:W2:Y:S01]  /*0ec0*/  LDL R7, [R1+0x190] ;  /* 0x0001900001077983 */ /* 0x002ea20000100800 */
[----:B------:R-:W-:Y:S01]  /*0ed0*/  IMAD.IADD R5, R1, 0x1, R10 ;  /* 0x0000000101057824 */ /* 0x000fe200078e020a */
[----:B------:R-:W0:Y:S04]  /*0ee0*/  LDCU.128 UR12, c[0x3][0x130] ;  /* 0x00c02600ff0c77ac */ /* 0x000e280008000c00 */
[----:B------:R-:W3:Y:S01]  /*0ef0*/  LDL.U8 R2, [R5+0x194] ;  /* 0x0001940005027983 */ /* 0x000ee20000100000 */
[----:B------:R-:W1:Y:S01]  /*0f00*/  LDCU.64 UR6, c[0x3][0x140] ;  /* 0x00c02800ff0677ac */ /* 0x000e620008000a00 */
[----:B------:R-:W4:Y:S01]  /*0f10*/  LDCU.64 UR10, c[0x3][0x150] ;  /* 0x00c02a00ff0a77ac */ /* 0x000f220008000a00 */
[----:B------:R-:W4:Y:S01]  /*0f20*/  LDCU UR9, c[0x3][0x124] ;  /* 0x00c02480ff0977ac */ /* 0x000f220008000800 */
[----:B------:R-:W4:Y:S01]  /*0f30*/  LDCU UR8, c[0x3][0x14c] ;  /* 0x00c02980ff0877ac */ /* 0x000f220008000800 */
[----:B------:R-:W4:Y:S01]  /*0f40*/  LDCU.64 UR4, c[0x3][0x128] ;  /* 0x00c02500ff0477ac */ /* 0x000f220008000a00 */
[----:B------:R-:W4:Y:S01]  /*0f50*/  LDCU.64 UR22, c[0x3][0x170] ;  /* 0x00c02e00ff1677ac */ /* 0x000f220008000a00 */
[----:B------:R-:W4:Y:S01]  /*0f60*/  LDCU UR20, c[0x3][0x168] ;  /* 0x00c02d00ff1477ac */ /* 0x000f220008000800 */
[----:B------:R-:W4:Y:S01]  /*0f70*/  LDCU UR21, c[0x3][0x178] ;  /* 0x00c02f00ff1577ac */ /* 0x000f220008000800 */
[----:B--2---:R-:W-:-:S05]  /*0f80*/  IADD3 R7, PT, PT, R10, R11, R7 ;  /* 0x0000000b0a077210 */ /* 0x004fca0007ffe007 */
[----:B------:R-:W3:Y:S02]  /*0f90*/  LDL.U8 R3, [R7] ;  /* 0x0000000007037983 */ /* 0x000ee40000100000 */
[----:B---3--:R-:W-:-:S05]  /*0fa0*/  LOP3.LUT R2, R3, R2, RZ, 0x3c, !PT ;  /* 0x0000000203027212 */ /* 0x008fca00078e3cff */
[----:B------:R2:W-:Y:S04]  /*0fb0*/  STL.U8 [R7], R2 ;  /* 0x0000000207007387 */ /* 0x0005e80000100000 */
[----:B------:R-:W3:Y:S02]  /*0fc0*/  LDL R3, [R1+0x190] ;  /* 0x0001900001037983 */ /* 0x000ee40000100800 */
[----:B---3--:R-:W-:-:S05]  /*0fd0*/  VIADD R4, R3, 0x55 ;  /* 0x0000005503047836 */ /* 0x008fca0000000000 */
[----:B------:R-:W-:Y:S01]  /*0fe0*/  ISETP.NE.AND P0, PT, R4, 0x88, PT ;  /* 0x000000880400780c */ /* 0x000fe20003f05270 */
[----:B------:R2:W-:-:S12]  /*0ff0*/  STL [R1+0x190], R4 ;  /* 0x0001900401007387 */ /* 0x0005d80000100800 */
[----:B------:R-:W-:-:S06]  /*1000*/  @P0 IMAD.IADD R57, R1, 0x1, R4 ;  /* 0x0000000101390824 */ /* 0x000fcc00078e0204 */
[----:B------:R-:W5:Y:S01]  /*1010*/  @P0 LDL.U8 R57, [R57+0xc8] ;  /* 0x0000c80039390983 */ /* 0x000f620000100000 */
[----:B0-----:R-:W-:Y:S02]  /*1020*/  ULEA UR47, UR12, UR49, 0x3 ;  /* 0x000000310c2f7291 */ /* 0x001fe4000f8e18ff */
[----:B------:R-:W-:Y:S02]  /*1030*/  ULEA UR46, UR13, UR49, 0x3 ;  /* 0x000000310d2e7291 */ /* 0x000fe4000f8e18ff */
[----:B------:R-:W-:Y:S02]  /*1040*/  ULEA UR45, UR14, UR49, 0x3 ;  /* 0x000000310e2d7291 */ /* 0x000fe4000f8e18ff */
[----:B------:R-:W-:Y:S01]  /*1050*/  ULEA UR44, UR15, UR49, 0x3 ;  /* 0x000000310f2c7291 */ /* 0x000fe2000f8e18ff */
[----:B------:R-:W-:Y:S01]  /*1060*/  BSSY.RECONVERGENT B0, `(.L_x_1) ;  /* 0x0000491000007945 */ /* 0x000fe20003800200 */
[----:B-1----:R-:W-:Y:S02]  /*1070*/  ULEA UR15, UR6, UR49, 0x3 ;  /* 0x00000031060f7291 */ /* 0x002fe4000f8e18ff */
[----:B------:R-:W-:-:S02]  /*1080*/  ULEA UR14, UR7, UR49, 0x3 ;  /* 0x00000031070e7291 */ /* 0x000fc4000f8e18ff */
[----:B----4-:R-:W-:Y:S02]  /*1090*/  ULEA UR13, UR10, UR49, 0x3 ;  /* 0x000000310a0d7291 */ /* 0x010fe4000f8e18ff */
[----:B------:R-:W-:Y:S02]  /*10a0*/  ULEA UR12, UR11, UR49, 0x3 ;  /* 0x000000310b0c7291 */ /* 0x000fe4000f8e18ff */
[----:B------:R-:W-:Y:S02]  /*10b0*/  ULEA UR19, UR4, UR49, 0x3 ;  /* 0x0000003104137291 */ /* 0x000fe4000f8e18ff */
[----:B------:R-:W-:Y:S02]  /*10c0*/  ULEA UR18, UR5, UR49, 0x3 ;  /* 0x0000003105127291 */ /* 0x000fe4000f8e18ff */
[----:B------:R-:W-:Y:S02]  /*10d0*/  ULEA UR11, UR22, UR49, 0x3 ;  /* 0x00000031160b7291 */ /* 0x000fe4000f8e18ff */
[----:B------:R-:W-:-:S02]  /*10e0*/  ULEA UR10, UR23, UR49, 0x3 ;  /* 0x00000031170a7291 */ /* 0x000fc4000f8e18ff */
[----:B------:R-:W-:Y:S02]  /*10f0*/  ULEA UR9, UR9, UR49, 0x3 ;  /* 0x0000003109097291 */ /* 0x000fe4000f8e18ff */
[----:B------:R-:W-:Y:S02]  /*1100*/  ULEA UR8, UR8, UR49, 0x3 ;  /* 0x0000003108087291 */ /* 0x000fe4000f8e18ff */
[----:B------:R-:W-:Y:S02]  /*1110*/  ULEA UR7, UR20, UR49, 0x3 ;  /* 0x0000003114077291 */ /* 0x000fe4000f8e18ff */
[----:B------:R-:W-:Y:S01]  /*1120*/  ULEA UR6, UR21, UR49, 0x3 ;  /* 0x0000003115067291 */ /* 0x000fe2000f8e18ff */
[----:B--2---:R-:W-:Y:S11]  /*1130*/  @P0 BRA `(.L_x_2) ;  /* 0x00000048000c0947 */ /* 0x004ff60003800000 */
[----:B------:R-:W2:Y:S01]  /*1140*/  LDL.64 R8, [R1+0xc8] ;  /* 0x0000c80001087983 */ /* 0x000ea20000100a00 */
[----:B------:R-:W0:Y:S03]  /*1150*/  LDCU UR56, c[0x3][0x120] ;  /* 0x00c02400ff3877ac */ /* 0x000e260008000800 */
[----:B------:R-:W3:Y:S01]  /*1160*/  LDL.64 R50, [R1+0xd0] ;  /* 0x0000d00001327983 */ /* 0x000ee20000100a00 */
[----:B------:R-:W1:Y:S03]  /*1170*/  LDCU UR57, c[0x3][0x148] ;  /* 0x00c02900ff3977ac */ /* 0x000e660008000800 */
[----:B------:R-:W4:Y:S01]  /*1180*/  LDL.64 R48, [R1+0xd8] ;  /* 0x0000d80001307983 */ /* 0x000f220000100a00 */
[----:B------:R-:W0:Y:S03]  /*1190*/  LDCU UR58, c[0x3][0x16c] ;  /* 0x00c02d80ff3a77ac */ /* 0x000e260008000800 */
[----:B------:R-:W4:Y:S01]  /*11a0*/  LDL.64 R46, [R1+0xe0] ;  /* 0x0000e000012e7983 */ /* 0x000f220000100a00 */
[----:B------:R-:W0:Y:S03]  /*11b0*/  LDCU UR59, c[0x3][0x17c] ;  /* 0x00c02f80ff3b77ac */ /* 0x000e260008000800 */
[----:B------:R-:W4:Y:S01]  /*11c0*/  LDL.64 R44, [R1+0xe8] ;  /* 0x0000e800012c7983 */ /* 0x000f220000100a00 */
[----:B------:R-:W0:Y:S03]  /*11d0*/  LDCU.64 UR50, c[0x3][0x158] ;  /* 0x00c02b00ff3277ac */ /* 0x000e260008000a00 */
[----:B------:R-:W4:Y:S01]  /*11e0*/  LDL.64 R42, [R1+0xf0] ;  /* 0x0000f000012a7983 */ /* 0x000f220000100a00 */
[----:B------:R-:W0:Y:S03]  /*11f0*/  LDCU.64 UR52, c[0x3][0x160] ;  /* 0x00c02c00ff3477ac */ /* 0x000e260008000a00 */
[----:B------:R-:W4:Y:S01]  /*1200*/  LDL.64 R6, [R1+0x100] ;  /* 0x0001000001067983 */ /* 0x000f220000100a00 */
[----:B------:R-:W0:Y:S03]  /*1210*/  LDCU.128 UR20, c[0x3][0xc0] ;  /* 0x00c01800ff1477ac */ /* 0x000e260008000c00 */
        /* <DEDUP_REMOVED lines=10> */
[----:B------:R-:W4:Y:S04]  /*12c0*/  LDL.64 R14, [R1+0x128] ;  /* 0x00012800010e7983 */ /* 0x000f280000100a00 */
        /* <DEDUP_REMOVED lines=11> */
[----:B------:R-:W4:Y:S01]  /*1380*/  LDL.64 R38, [R1+0x188] ;  /* 0x0001880001267983 */ /* 0x000f220000100a00 */
[----:B--2---:R-:W-:-:S05]  /*1390*/  PRMT R56, R9, 0x7771, RZ ;  /* 0x0000777109387816 */ /* 0x004fca00000000ff */
[----:B-----5:R-:W-:Y:S01]  /*13a0*/  IMAD.SHL.U32 R57, R56, 0x100, RZ ;  /* 0x0000010038397824 */ /* 0x020fe200078e00ff */
[----:B------:R-:W-:-:S04]  /*13b0*/  PRMT R56, R9, 0x7770, RZ ;  /* 0x0000777009387816 */ /* 0x000fc800000000ff */
[----:B------:R-:W-:Y:S02]  /*13c0*/  LOP3.LUT R59, R57, 0xff00, RZ, 0xc0, !PT ;  /* 0x0000ff00393b7812 */ /* 0x000fe400078ec0ff */
[----:B------:R-:W-:Y:S02]  /*13d0*/  PRMT R57, R9, 0x7772, RZ ;  /* 0x0000777209397816 */ /* 0x000fe400000000ff */
[----:B------:R-:W-:-:S03]  /*13e0*/  LOP3.LUT R56, R59, 0xff, R56, 0xf8, !PT ;  /* 0x000000ff3b387812 */ /* 0x000fc600078ef838 */
[----:B------:R-:W-:Y:S01]  /*13f0*/  IMAD.U32 R57, R57, 0x10000, RZ ;  /* 0x0001000039397824 */ /* 0x000fe200078e00ff */
[----:B------:R-:W-:-:S04]  /*1400*/  PRMT R9, R9, 0x7773, RZ ;  /* 0x0000777309097816 */ /* 0x000fc800000000ff */
[----:B------:R-:W-:Y:S01]  /*1410*/  LOP3.LUT R57, R56, 0xff0000, R57, 0xf8, !PT ;  /* 0x00ff000038397812 */ /* 0x000fe200078ef839 */
[----:B------:R-:W-:Y:S01]  /*1420*/  IMAD.SHL.U32 R58, R9, 0x1000000, RZ ;  /* 0x01000000093a7824 */ /* 0x000fe200078e00ff */
[----:B---3--:R-:W-:-:S04]  /*1430*/  PRMT R56, R51, 0x7771, RZ ;  /* 0x0000777133387816 */ /* 0x008fc800000000ff */
[----:B------:R-:W-:Y:S01]  /*1440*/  LOP3.LUT R9, R58, R57, RZ, 0xfc, !PT ;  /* 0x000000393a097212 */ /* 0x000fe200078efcff */
[----:B------:R-:W-:Y:S01]  /*1450*/  IMAD.SHL.U32 R56, R56, 0x100, RZ ;  /* 0x0000010038387824 */ /* 0x000fe200078e00ff */
[----:B----4-:R-:W-:Y:S02]  /*1460*/  PRMT R58, R49, 0x7771, RZ ;  /* 0x00007771313a7816 */ /* 0x010fe400000000ff */
[C---:B------:R-:W-:Y:S02]  /*1470*/  PRMT R57, R51.reuse, 0x7772, RZ ;  /* 0x0000777233397816 */ /* 0x040fe400000000ff */
[----:B------:R-:W-:Y:S02]  /*1480*/  PRMT R60, R51, 0x7770, RZ ;  /* 0x00007770333c7816 */ /* 0x000fe400000000ff */
[----:B------:R-:W-:Y:S01]  /*1490*/  LOP3.LUT R59, R56, 0xff00, RZ, 0xc0, !PT ;  /* 0x0000ff00383b7812 */ /* 0x000fe200078ec0ff */
[----:B------:R-:W-:Y:S02]  /*14a0*/  IMAD.SHL.U32 R58, R58, 0x100, RZ ;  /* 0x000001003a3a7824 */ /* 0x000fe400078e00ff */
[----:B------:R-:W-:Y:S01]  /*14b0*/  IMAD.U32 R57, R57, 0x10000, RZ ;  /* 0x0001000039397824 */ /* 0x000fe200078e00ff */
[----:B------:R-:W-:-:S02]  /*14c0*/  LOP3.LUT R60, R59, 0xff, R60, 0xf8, !PT ;  /* 0x000000ff3b3c7812 */ /* 0x000fc400078ef83c */
[----:B------:R-:W-:Y:S02]  /*14d0*/  PRMT R56, R49, 0x7770, RZ ;  /* 0x0000777031387816 */ /* 0x000fe400000000ff */
[----:B------:R-:W-:Y:S02]  /*14e0*/  LOP3.LUT R59, R58, 0xff00, RZ, 0xc0, !PT ;  /* 0x0000ff003a3b7812 */ /* 0x000fe400078ec0ff */
[----:B------:R-:W-:Y:S02]  /*14f0*/  PRMT R51, R51, 0x7773, RZ ;  /* 0x0000777333337816 */ /* 0x000fe400000000ff */
[----:B------:R-:W-:Y:S02]  /*1500*/  LOP3.LUT R58, R60, 0xff0000, R57, 0xf8, !PT ;  /* 0x00ff00003c3a7812 */ /* 0x000fe400078ef839 */
[----:B------:R-:W-:Y:S02]  /*1510*/  PRMT R57, R49, 0x7772, RZ ;  /* 0x0000777231397816 */ /* 0x000fe400000000ff */
[----:B------:R-:W-:Y:S01]  /*1520*/  LOP3.LUT R56, R59, 0xff, R56, 0xf8, !PT ;  /* 0x000000ff3b387812 */ /* 0x000fe200078ef838 */
[----:B------:R-:W-:Y:S01]  /*1530*/  IMAD.SHL.U32 R51, R51, 0x1000000, RZ ;  /* 0x0100000033337824 */ /* 0x000fe200078e00ff */
[----:B------:R-:W-:Y:S01]  /*1540*/  PRMT R59, R47, 0x7771, RZ ;  /* 0x000077712f3b7816 */ /* 0x000fe200000000ff */
[----:B------:R-:W-:-:S03]  /*1550*/  IMAD.U32 R57, R57, 0x10000, RZ ;  /* 0x0001000039397824 */ /* 0x000fc600078e00ff */
[----:B------:R-:W-:Y:S01]  /*1560*/  LOP3.LUT R51, R51, R58, RZ, 0xfc, !PT ;  /* 0x0000003a33337212 */ /* 0x000fe200078efcff */
[----:B------:R-:W-:Y:S01]  /*1570*/  IMAD.SHL.U32 R59, R59, 0x100, RZ ;  /* 0x000001003b3b7824 */ /* 0x000fe200078e00ff */
[----:B------:R-:W-:Y:S02]  /*1580*/  LOP3.LUT R58, R56, 0xff0000, R57, 0xf8, !PT ;  /* 0x00ff0000383a7812 */ /* 0x000fe400078ef839 */
[C---:B------:R-:W-:Y:S02]  /*1590*/  PRMT R56, R47.reuse, 0x7772, RZ ;  /* 0x000077722f387816 */ /* 0x040fe400000000ff */
[----:B------:R-:W-:Y:S02]  /*15a0*/  PRMT R60, R47, 0x7770, RZ ;  /* 0x000077702f3c7816 */ /* 0x000fe400000000ff */
[----:B------:R-:W-:Y:S01]  /*15b0*/  LOP3.LUT R59, R59, 0xff00, RZ, 0xc0, !PT ;  /* 0x0000ff003b3b7812 */ /* 0x000fe200078ec0ff */
[----:B------:R-:W-:Y:S01]  /*15c0*/  IMAD.U32 R57, R56, 0x10000, RZ ;  /* 0x0001000038397824 */ /* 0x000fe200078e00ff */
[----:B------:R-:W-:-:S02]  /*15d0*/  PRMT R49, R49, 0x7773, RZ ;  /* 0x0000777331317816 */ /* 0x000fc400000000ff */
[----:B------:R-:W-:Y:S02]  /*15e0*/  LOP3.LUT R60, R59, 0xff, R60, 0xf8, !PT ;  /* 0x000000ff3b3c7812 */ /* 0x000fe400078ef83c */
[----:B------:R-:W-:Y:S01]  /*15f0*/  PRMT R56, R45, 0x7771, RZ ;  /* 0x000077712d387816 */ /* 0x000fe200000000ff */
[----:B------:R-:W-:Y:S01]  /*1600*/  IMAD.SHL.U32 R49, R49, 0x1000000, RZ ;  /* 0x0100000031317824 */ /* 0x000fe200078e00ff */
[----:B------:R-:W-:-:S03]  /*1610*/  LOP3.LUT R60, R60, 0xff0000, R57, 0xf8, !PT ;  /* 0x00ff00003c3c7812 */ /* 0x000fc600078ef839 */
[----:B------:R-:W-:Y:S01]  /*1620*/  IMAD.SHL.U32 R57, R56, 0x100, RZ ;  /* 0x0000010038397824 */ /* 0x000fe200078e00ff */
[----:B------:R-:W-:Y:S02]  /*1630*/  LOP3.LUT R49, R49, R58, RZ, 0xfc, !PT ;  /* 0x0000003a31317212 */ /* 0x000fe400078efcff */
[----:B------:R-:W-:Y:S02]  /*1640*/  PRMT R58, R43, 0x7771, RZ ;  /* 0x000077712b3a7816 */ /* 0x000fe400000000ff */
[----:B------:R-:W-:Y:S02]  /*1650*/  LOP3.LUT R59, R57, 0xff00, RZ, 0xc0, !PT ;  /* 0x0000ff00393b7812 */ /* 0x000fe400078ec0ff */
[C---:B------:R-:W-:Y:S01]  /*1660*/  PRMT R57, R45.reuse, 0x7772, RZ ;  /* 0x000077722d397816 */ /* 0x040fe200000000ff */
[----:B------:R-:W-:Y:S01]  /*1670*/  IMAD.SHL.U32 R58, R58, 0x100, RZ ;  /* 0x000001003a3a7824 */ /* 0x000fe200078e00ff */
[----:B------:R-:W-:-:S03]  /*1680*/  PRMT R56, R45, 0x7770, RZ ;  /* 0x000077702d387816 */ /* 0x000fc600000000ff */
[----:B------:R-:W-:Y:S01]  /*1690*/  IMAD.U32 R61, R57, 0x10000, RZ ;  /* 0x00010000393d7824 */ /* 0x000fe200078e00ff */
[----:B------:R-:W-:Y:S02]  /*16a0*/  PRMT R57, R43, 0x7772, RZ ;  /* 0x000077722b397816 */ /* 0x000fe400000000ff */
[----:B------:R-:W-:Y:S02]  /*16b0*/  LOP3.LUT R56, R59, 0xff, R56, 0xf8, !PT ;  /* 0x000000ff3b387812 */ /* 0x000fe400078ef838 */
[----:B------:R-:W-:Y:S02]  /*16c0*/  PRMT R59, R43, 0x7770, RZ ;  /* 0x000077702b3b7816 */ /* 0x000fe400000000ff */
[----:B------:R-:W-:Y:S02]  /*16d0*/  LOP3.LUT R58, R58, 0xff00, RZ, 0xc0, !PT ;  /* 0x0000ff003a3a7812 */ /* 0x000fe400078ec0ff */
[----:B------:R-:W-:Y:S01]  /*16e0*/  PRMT R45, R45, 0x7773, RZ ;  /* 0x000077732d2d7816 */ /* 0x000fe200000000ff */
[----:B------:R-:W-:Y:S01]  /*16f0*/  IMAD.U32 R57, R57, 0x10000, RZ ;  /* 0x0001000039397824 */ /* 0x000fe200078e00ff */
[----:B------:R-:W-:-:S02]  /*1700*/  LOP3.LUT R58, R58, 0xff, R59, 0xf8, !PT ;  /* 0x000000ff3a3a7812 */ /* 0x000fc400078ef83b */
[----:B------:R-:W-:Y:S01]  /*1710*/  LOP3.LUT R56, R56, 0xff0000, R61, 0xf8, !PT ;  /* 0x00ff000038387812 */ /* 0x000fe200078ef83d */
[----:B------:R-:W-:Y:S01]  /*1720*/  IMAD.SHL.U32 R45, R45, 0x1000000, RZ ;  /* 0x010000002d2d7824 */ /* 0x000fe200078e00ff */
[----:B------:R-:W-:Y:S02]  /*1730*/  LOP3.LUT R58, R58, 0xff0000, R57, 0xf8, !PT ;  /* 0x00ff00003a3a7812 */ /* 0x000fe400078ef839 */
[----:B------:R-:W-:Y:S02]  /*1740*/  PRMT R57, R7, 0x7771, RZ ;  /* 0x0000777107397816 */ /* 0x000fe400000000ff */
[----:B------:R-:W-:Y:S02]  /*1750*/  LOP3.LUT R45, R45, R56, RZ, 0xfc, !PT ;  /* 0x000000382d2d7212 */ /* 0x000fe400078efcff */
[----:B------:R-:W-:Y:S01]  /*1760*/  PRMT R56, R41, 0x7771, RZ ;  /* 0x0000777129387816 */ /* 0x000fe200000000ff */
[----:B------:R-:W-:Y:S01]  /*1770*/  IMAD.SHL.U32 R57, R57, 0x100, RZ ;  /* 0x0000010039397824 */ /* 0x000fe200078e00ff */
[----:B------:R-:W-:-:S03]  /*1780*/  PRMT R47, R47, 0x7773, RZ ;  /* 0x000077732f2f7816 */ /* 0x000fc600000000ff */
[----:B------:R-:W-:Y:S01]  /*1790*/  IMAD.SHL.U32 R59, R56, 0x100, RZ ;  /* 0x00000100383b7824 */ /* 0x000fe200078e00ff */
[----:B------:R-:W-:Y:S02]  /*17a0*/  PRMT R43, R43, 0x7773, RZ ;  /* 0x000077732b2b7816 */ /* 0x000fe400000000ff */
[----:B------:R-:W-:Y:S02]  /*17b0*/  LOP3.LUT R61, R57, 0xff00, RZ, 0xc0, !PT ;  /* 0x0000ff00393d7812 */ /* 0x000fe400078ec0ff */
[C---:B------:R-:W-:Y:S02]  /*17c0*/  PRMT R57, R41.reuse, 0x7772, RZ ;  /* 0x0000777229397816 */ /* 0x040fe400000000ff */
[----:B------:R-:W-:Y:S02]  /*17d0*/  PRMT R56, R41, 0x7770, RZ ;  /* 0x0000777029387816 */ /* 0x000fe400000000ff */
[----:B------:R-:W-:Y:S01]  /*17e0*/  LOP3.LUT R63, R59, 0xff00, RZ, 0xc0, !PT ;  /* 0x0000ff003b3f7812 */ /* 0x000fe200078ec0ff */
[----:B------:R-:W-:-:S02]  /*17f0*/  IMAD.SHL.U32 R47, R47, 0x1000000, RZ ;  /* 0x010000002f2f7824 */ /* 0x000fc400078e00ff */
[----:B------:R-:W-:Y:S01]  /*1800*/  IMAD.SHL.U32 R43, R43, 0x1000000, RZ ;  /* 0x010000002b2b7824 */ /* 0x000fe200078e00ff */
[----:B------:R-:W-:Y:S01]  /*1810*/  LOP3.LUT R56, R63, 0xff, R56, 0xf8, !PT ;  /* 0x000000ff3f387812 */ /* 0x000fe200078ef838 */
[----:B------:R-:W-:Y:S01]  /*1820*/  IMAD.U32 R57, R57, 0x10000, RZ ;  /* 0x0001000039397824 */ /* 0x000fe200078e00ff */
[----:B------:R-:W-:Y:S02]  /*1830*/  LOP3.LUT R47, R47, R60, RZ, 0xfc, !PT ;  /* 0x0000003c2f2f7212 */ /* 0x000fe400078efcff */
[----:B------:R-:W-:Y:S02]  /*1840*/  LOP3.LUT R43, R43, R58, RZ, 0xfc, !PT ;  /* 0x0000003a2b2b7212 */ /* 0x000fe400078efcff */
[C---:B------:R-:W-:Y:S02]  /*1850*/  PRMT R58, R7.reuse, 0x7770, RZ ;  /* 0x00007770073a7816 */ /* 0x040fe400000000ff */
[----:B------:R-:W-:Y:S02]  /*1860*/  PRMT R59, R7, 0x7772, RZ ;  /* 0x00007772073b7816 */ /* 0x000fe400000000ff */
[----:B------:R-:W-:-:S02]  /*1870*/  LOP3.LUT R60, R56, 0xff0000, R57, 0xf8, !PT ;  /* 0x00ff0000383c7812 */ /* 0x000fc400078ef839 */
[----:B------:R-:W-:Y:S02]  /*1880*/  PRMT R56, R5, 0x7771, RZ ;  /* 0x0000777105387816 */ /* 0x000fe400000000ff */
[----:B------:R-:W-:Y:S01]  /*1890*/  LOP3.LUT R61, R61, 0xff, R58, 0xf8, !PT ;  /* 0x000000ff3d3d7812 */ /* 0x000fe200078ef83a */
[----:B------:R-:W-:Y:S01]  /*18a0*/  IMAD.U32 R58, R59, 0x10000, RZ ;  /* 0x000100003b3a7824 */ /* 0x000fe200078e00ff */
[----:B------:R-:W-:Y:S01]  /*18b0*/  PRMT R7, R7, 0x7773, RZ ;  /* 0x0000777307077816 */ /* 0x000fe200000000ff */
[----:B------:R-:W-:Y:S01]  /*18c0*/  IMAD.SHL.U32 R57, R56, 0x100, RZ ;  /* 0x0000010038397824 */ /* 0x000fe200078e00ff */
[----:B------:R-:W-:Y:S02]  /*18d0*/  PRMT R56, R5, 0x7770, RZ ;  /* 0x0000777005387816 */ /* 0x000fe400000000ff */
[----:B------:R-:W-:Y:S01]  /*18e0*/  LOP3.LUT R58, R61, 0xff0000, R58, 0xf8, !PT ;  /* 0x00ff00003d3a7812 */ /* 0x000fe200078ef83a */
[----:B------:R-:W-:Y:S01]  /*18f0*/  IMAD.SHL.U32 R7, R7, 0x1000000, RZ ;  /* 0x0100000007077824 */ /* 0x000fe200078e00ff */
[----:B------:R-:W-:-:S02]  /*1900*/  LOP3.LUT R57, R57, 0xff00, RZ, 0xc0, !PT ;  /* 0x0000ff0039397812 */ /* 0x000fc400078ec0ff */
[----:B------:R-:W-:Y:S02]  /*1910*/  PRMT R59, R5, 0x7772, RZ ;  /* 0x00007772053b7816 */ /* 0x000fe400000000ff */
[----:B------:R-:W-:Y:S02]  /*1920*/  LOP3.LUT R7, R7, R58, RZ, 0xfc, !PT ;  /* 0x0000003a07077212 */ /* 0x000fe400078efcff */
[----:B------:R-:W-:Y:S01]  /*1930*/  LOP3.LUT R58, R57, 0xff, R56, 0xf8, !PT ;  /* 0x000000ff393a7812 */ /* 0x000fe200078ef838 */
[----:B------:R-:W-:Y:S01]  /*1940*/  IMAD.U32 R57, R59, 0x10000, RZ ;  /* 0x000100003b397824 */ /* 0x000fe200078e00ff */
[----:B------:R-:W-:Y:S02]  /*1950*/  PRMT R56, R5, 0x7773, RZ ;  /* 0x0000777305387816 */ /* 0x000fe400000000ff */
[----:B------:R-:W-:Y:S02]  /*1960*/  PRMT R5, R3, 0x7771, RZ ;  /* 0x0000777103057816 */ /* 0x000fe400000000ff */
[----:B------:R-:W-:Y:S01]  /*1970*/  LOP3.LUT R57, R58, 0xff0000, R57, 0xf8, !PT ;  /* 0x00ff00003a397812 */ /* 0x000fe200078ef839 */
[----:B------:R-:W-:-:S02]  /*1980*/  IMAD.SHL.U32 R56, R56, 0x1000000, RZ ;  /* 0x0100000038387824 */ /* 0x000fc400078e00ff */
[----:B------:R-:W-:Y:S01]  /*1990*/  IMAD.SHL.U32 R58, R5, 0x100, RZ ;  /* 0x00000100053a7824 */ /* 0x000fe200078e00ff */
[----:B------:R-:W-:Y:S02]  /*19a0*/  PRMT R41, R41, 0x7773, RZ ;  /* 0x0000777329297816 */ /* 0x000fe400000000ff */
[----:B------:R-:W-:Y:S02]  /*19b0*/  LOP3.LUT R5, R56, R57, RZ, 0xfc, !PT ;  /* 0x0000003938057212 */ /* 0x000fe400078efcff */
[----:B------:R-:W-:Y:S01]  /*19c0*/  LOP3.LUT R59, R58, 0xff00, RZ, 0xc0, !PT ;  /* 0x0000ff003a3b7812 */ /* 0x000fe200078ec0ff */
[----:B------:R-:W-:Y:S01]  /*19d0*/  IMAD.SHL.U32 R41, R41, 0x1000000, RZ ;  /* 0x0100000029297824 */ /* 0x000fe200078e00ff */
[----:B------:R-:W-:Y:S02]  /*19e0*/  PRMT R58, R11, 0x7771, RZ ;  /* 0x000077710b3a7816 */ /* 0x000fe400000000ff */
[C---:B------:R-:W-:Y:S02]  /*19f0*/  PRMT R57, R3.reuse, 0x7772, RZ ;  /* 0x0000777203397816 */ /* 0x040fe400000000ff */
[----:B------:R-:W-:Y:S01]  /*1a00*/  PRMT R56, R3, 0x7770, RZ ;  /* 0x0000777003387816 */ /* 0x000fe200000000ff */
[----:B------:R-:W-:Y:S01]  /*1a10*/  IMAD.SHL.U32 R58, R58, 0x100, RZ ;  /* 0x000001003a3a7824 */ /* 0x000fe200078e00ff */
[----:B------:R-:W-:Y:S01]  /*1a20*/  LOP3.LUT R41, R41, R60, RZ, 0xfc, !PT ;  /* 0x0000003c29297212 */ /* 0x000fe200078efcff */
        /* <DEDUP_REMOVED lines=20> */
[----:B------:R-:W-:Y:S02]  /*1b70*/  PRMT R11, R11, 0x7773, RZ ;  /* 0x000077730b0b7816 */ /* 0x000fe400000000ff */
[----:B------:R-:W-:Y:S01]  /*1b80*/  LOP3.LUT R60, R60, 0xff0000, R57, 0xf8, !PT ;  /* 0x00ff00003c3c7812 */ /* 0x000fe200078ef839 */
[----:B------:R-:W-:Y:S02]  /*1b90*/  IMAD.SHL.U32 R57, R56, 0x100, RZ ;  /* 0x0000010038397824 */ /* 0x000fe400078e00ff */
[----:B------:R-:W-:-:S03]  /*1ba0*/  IMAD.SHL.U32 R11, R11, 0x1000000, RZ ;  /* 0x010000000b0b7824 */ /* 0x000fc600078e00ff */
[----:B------:R-:W-:Y:S02]  /*1bb0*/  LOP3.LUT R59, R57, 0xff00, RZ, 0xc0, !PT ;  /* 0x0000ff00393b7812 */ /* 0x000fe400078ec0ff */
[----:B------:R-:W-:Y:S02]  /*1bc0*/  LOP3.LUT R11, R11, R58, RZ, 0xfc, !PT ;  /* 0x0000003a0b0b7212 */ /* 0x000fe400078efcff */
[----:B------:R-:W-:Y:S02]  /*1bd0*/  PRMT R57, R15, 0x7772, RZ ;  /* 0x000077720f397816 */ /* 0x000fe400000000ff */
[----:B------:R-:W-:Y:S02]  /*1be0*/  PRMT R58, R17, 0x7771, RZ ;  /* 0x00007771113a7816 */ /* 0x000fe400000000ff */
[----:B------:R-:W-:Y:S01]  /*1bf0*/  PRMT R56, R15, 0x7770, RZ ;  /* 0x000077700f387816 */ /* 0x000fe200000000ff */
[----:B------:R-:W-:Y:S01]  /*1c00*/  IMAD.U32 R61, R57, 0x10000, RZ ;  /* 0x00010000393d7824 */ /* 0x000fe200078e00ff */
[----:B------:R-:W-:Y:S01]  /*1c10*/  PRMT R13, R13, 0x7773, RZ ;  /* 0x000077730d0d7816 */ /* 0x000fe200000000ff */
[----:B------:R-:W-:Y:S01]  /*1c20*/  IMAD.SHL.U32 R58, R58, 0x100, RZ ;  /* 0x000001003a3a7824 */ /* 0x000fe200078e00ff */
[----:B------:R-:W-:-:S02]  /*1c30*/  LOP3.LUT R56, R59, 0xff, R56, 0xf8, !PT ;  /* 0x000000ff3b387812 */ /* 0x000fc400078ef838 */
[----:B------:R-:W-:Y:S01]  /*1c40*/  PRMT R57, R17, 0x7772, RZ ;  /* 0x0000777211397816 */ /* 0x000fe200000000ff */
[----:B------:R-:W-:Y:S01]  /*1c50*/  IMAD.SHL.U32 R13, R13, 0x1000000, RZ ;  /* 0x010000000d0d7824 */ /* 0x000fe200078e00ff */
[----:B------:R-:W-:Y:S02]  /*1c60*/  LOP3.LUT R62, R56, 0xff0000, R61, 0xf8, !PT ;  /* 0x00ff0000383e7812 */ /* 0x000fe400078ef83d */
[----:B------:R-:W-:Y:S02]  /*1c70*/  PRMT R59, R17, 0x7770, RZ ;  /* 0x00007770113b7816 */ /* 0x000fe400000000ff */
[----:B------:R-:W-:Y:S02]  /*1c80*/  LOP3.LUT R58, R58, 0xff00, RZ, 0xc0, !PT ;  /* 0x0000ff003a3a7812 */ /* 0x000fe400078ec0ff */
[----:B------:R-:W-:Y:S01]  /*1c90*/  PRMT R56, R19, 0x7771, RZ ;  /* 0x0000777113387816 */ /* 0x000fe200000000ff */
[----:B------:R-:W-:Y:S01]  /*1ca0*/  IMAD.U32 R57, R57, 0x10000, RZ ;  /* 0x0001000039397824 */ /* 0x000fe200078e00ff */
[----:B------:R-:W-:-:S02]  /*1cb0*/  LOP3.LUT R13, R13, R60, RZ, 0xfc, !PT ;  /* 0x0000003c0d0d7212 */ /* 0x000fc400078efcff */
[----:B------:R-:W-:Y:S01]  /*1cc0*/  LOP3.LUT R60, R58, 0xff, R59, 0xf8, !PT ;  /* 0x000000ff3a3c7812 */ /* 0x000fe200078ef83b */
[----:B------:R-:W-:Y:S01]  /*1cd0*/  IMAD.SHL.U32 R58, R56, 0x100, RZ ;  /* 0x00000100383a7824 */ /* 0x000fe200078e00ff */
[----:B------:R-:W-:Y:S02]  /*1ce0*/  PRMT R17, R17, 0x7773, RZ ;  /* 0x0000777311117816 */ /* 0x000fe400000000ff */
[----:B------:R-:W-:Y:S02]  /*1cf0*/  LOP3.LUT R60, R60, 0xff0000, R57, 0xf8, !PT ;  /* 0x00ff00003c3c7812 */ /* 0x000fe400078ef839 */
[----:B------:R-:W-:Y:S02]  /*1d00*/  PRMT R56, R19, 0x7770, RZ ;  /* 0x0000777013387816 */ /* 0x000fe400000000ff */
[----:B------:R-:W-:Y:S02]  /*1d10*/  PRMT R57, R21, 0x7771, RZ ;  /* 0x0000777115397816 */ /* 0x000fe400000000ff */
[----:B------:R-:W-:Y:S01]  /*1d20*/  LOP3.LUT R61, R58, 0xff00, RZ, 0xc0, !PT ;  /* 0x0000ff003a3d7812 */ /* 0x000fe200078ec0ff */
[----:B------:R-:W-:-:S02]  /*1d30*/  IMAD.SHL.U32 R17, R17, 0x1000000, RZ ;  /* 0x0100000011117824 */ /* 0x000fc400078e00ff */
[----:B------:R-:W-:Y:S01]  /*1d40*/  IMAD.SHL.U32 R59, R57, 0x100, RZ ;  /* 0x00000100393b7824 */ /* 0x000fe200078e00ff */
[----:B------:R-:W-:Y:S02]  /*1d50*/  LOP3.LUT R61, R61, 0xff, R56, 0xf8, !PT ;  /* 0x000000ff3d3d7812 */ /* 0x000fe400078ef838 */
[----:B------:R-:W-:Y:S02]  /*1d60*/  PRMT R56, R19, 0x7772, RZ ;  /* 0x0000777213387816 */ /* 0x000fe400000000ff */
[----:B------:R-:W-:Y:S02]  /*1d70*/  LOP3.LUT R17, R17, R60, RZ, 0xfc, !PT ;  /* 0x0000003c11117212 */ /* 0x000fe400078efcff */
[C---:B------:R-:W-:Y:S01]  /*1d80*/  PRMT R57, R21.reuse, 0x7770, RZ ;  /* 0x0000777015397816 */ /* 0x040fe200000000ff */
[----:B------:R-:W-:Y:S01]  /*1d90*/  IMAD.U32 R56, R56, 0x10000, RZ ;  /* 0x0001000038387824 */ /* 0x000fe200078e00ff */
[----:B------:R-:W-:Y:S02]  /*1da0*/  PRMT R58, R21, 0x7772, RZ ;  /* 0x00007772153a7816 */ /* 0x000fe400000000ff */
[----:B------:R-:W-:-:S03]  /*1db0*/  LOP3.LUT R60, R59, 0xff00, RZ, 0xc0, !PT ;  /* 0x0000ff003b3c7812 */ /* 0x000fc600078ec0ff */
[----:B------:R-:W-:Y:S01]  /*1dc0*/  IMAD.U32 R58, R58, 0x10000, RZ ;  /* 0x000100003a3a7824 */ /* 0x000fe200078e00ff */
[----:B------:R-:W-:Y:S02]  /*1dd0*/  LOP3.LUT R57, R60, 0xff, R57, 0xf8, !PT ;  /* 0x000000ff3c397812 */ /* 0x000fe400078ef839 */
[----:B------:R-:W-:Y:S02]  /*1de0*/  LOP3.LUT R60, R61, 0xff0000, R56, 0xf8, !PT ;  /* 0x00ff00003d3c7812 */ /* 0x000fe400078ef838 */
[----:B------:R-:W-:Y:S02]  /*1df0*/  PRMT R56, R23, 0x7771, RZ ;  /* 0x0000777117387816 */ /* 0x000fe400000000ff */
[----:B------:R-:W-:Y:S02]  /*1e00*/  LOP3.LUT R58, R57, 0xff0000, R58, 0xf8, !PT ;  /* 0x00ff0000393a7812 */ /* 0x000fe400078ef83a */
[----:B------:R-:W-:Y:S01]  /*1e10*/  PRMT R19, R19, 0x7773, RZ ;  /* 0x0000777313137816 */ /* 0x000fe200000000ff */
[----:B------:R-:W-:-:S04]  /*1e20*/  IMAD.SHL.U32 R57, R56, 0x100, RZ ;  /* 0x0000010038397824 */ /* 0x000fc800078e00ff */
[----:B------:R-:W-:Y:S01]  /*1e30*/  IMAD.SHL.U32 R19, R19, 0x1000000, RZ ;  /* 0x0100000013137824 */ /* 0x000fe200078e00ff */
[----:B------:R-:W-:Y:S02]  /*1e40*/  LOP3.LUT R59, R57, 0xff00, RZ, 0xc0, !PT ;  /* 0x0000ff00393b7812 */ /* 0x000fe400078ec0ff */
[----:B------:R-:W-:Y:S02]  /*1e50*/  PRMT R57, R23, 0x7772, RZ ;  /* 0x0000777217397816 */ /* 0x000fe400000000ff */
[----:B------:R-:W-:Y:S02]  /*1e60*/  PRMT R21, R21, 0x7773, RZ ;  /* 0x0000777315157816 */ /* 0x000fe400000000ff */
[----:B------:R-:W-:Y:S01]  /*1e70*/  LOP3.LUT R19, R19, R60, RZ, 0xfc, !PT ;  /* 0x0000003c13137212 */ /* 0x000fe200078efcff */
[----:B------:R-:W-:Y:S01]  /*1e80*/  IMAD.U32 R60, R57, 0x10000, RZ ;  /* 0x00010000393c7824 */ /* 0x000fe200078e00ff */
[----:B------:R-:W-:Y:S02]  /*1e90*/  PRMT R57, R25, 0x7771, RZ ;  /* 0x0000777119397816 */ /* 0x000fe400000000ff */
[----:B------:R-:W-:Y:S01]  /*1ea0*/  PRMT R56, R23, 0x7770, RZ ;  /* 0x0000777017387816 */ /* 0x000fe200000000ff */
[----:B------:R-:W-:-:S02]  /*1eb0*/  IMAD.SHL.U32 R21, R21, 0x1000000, RZ ;  /* 0x0100000015157824 */ /* 0x000fc400078e00ff */
[----:B------:R-:W-:Y:S01]  /*1ec0*/  IMAD.SHL.U32 R57, R57, 0x100, RZ ;  /* 0x0000010039397824 */ /* 0x000fe200078e00ff */
[----:B------:R-:W-:Y:S02]  /*1ed0*/  LOP3.LUT R59, R59, 0xff, R56, 0xf8, !PT ;  /* 0x000000ff3b3b7812 */ /* 0x000fe400078ef838 */
[----:B------:R-:W-:Y:S02]  /*1ee0*/  LOP3.LUT R21, R21, R58, RZ, 0xfc, !PT ;  /* 0x0000003a15157212 */ /* 0x000fe400078efcff */
[----:B------:R-:W-:Y:S02]  /*1ef0*/  LOP3.LUT R60, R59, 0xff0000, R60, 0xf8, !PT ;  /* 0x00ff00003b3c7812 */ /* 0x000fe400078ef83c */
[----:B------:R-:W-:Y:S02]  /*1f00*/  PRMT R58, R27, 0x7771, RZ ;  /* 0x000077711b3a7816 */ /* 0x000fe400000000ff */
[----:B------:R-:W-:Y:S02]  /*1f10*/  LOP3.LUT R59, R57, 0xff00, RZ, 0xc0, !PT ;  /* 0x0000ff00393b7812 */ /* 0x000fe400078ec0ff */
[----:B------:R-:W-:-:S02]  /*1f20*/  PRMT R15, R15, 0x7773, RZ ;  /* 0x000077730f0f7816 */ /* 0x000fc400000000ff */
[----:B------:R-:W-:Y:S02]  /*1f30*/  PRMT R57, R25, 0x7772, RZ ;  /* 0x0000777219397816 */ /* 0x000fe400000000ff */
[----:B------:R-:W-:Y:S01]  /*1f40*/  PRMT R23, R23, 0x7773, RZ ;  /* 0x0000777317177816 */ /* 0x000fe200000000ff */
[----:B------:R-:W-:Y:S01]  /*1f50*/  IMAD.SHL.U32 R58, R58, 0x100, RZ ;  /* 0x000001003a3a7824 */ /* 0x000fe200078e00ff */
[----:B------:R-:W-:Y:S01]  /*1f60*/  PRMT R56, R25, 0x7770, RZ ;  /* 0x0000777019387816 */ /* 0x000fe200000000ff */
[----:B------:R-:W-:Y:S02]  /*1f70*/  IMAD.SHL.U32 R15, R15, 0x1000000, RZ ;  /* 0x010000000f0f7824 */ /* 0x000fe400078e00ff */
[----:B------:R-:W-:Y:S01]  /*1f80*/  IMAD.U32 R61, R57, 0x10000, RZ ;  /* 0x00010000393d7824 */ /* 0x000fe200078e00ff */
[----:B------:R-:W-:Y:S01]  /*1f90*/  PRMT R57, R27, 0x7772, RZ ;  /* 0x000077721b397816 */ /* 0x000fe200000000ff */
[----:B------:R-:W-:Y:S01]  /*1fa0*/  IMAD.SHL.U32 R23, R23, 0x1000000, RZ ;  /* 0x0100000017177824 */ /* 0x000fe200078e00ff */
[----:B------:R-:W-:-:S02]  /*1fb0*/  LOP3.LUT R56, R59, 0xff, R56, 0xf8, !PT ;  /* 0x000000ff3b387812 */ /* 0x000fc400078ef838 */
[----:B------:R-:W-:Y:S02]  /*1fc0*/  PRMT R59, R27, 0x7770, RZ ;  /* 0x000077701b3b7816 */ /* 0x000fe400000000ff */
[----:B------:R-:W-:Y:S01]  /*1fd0*/  LOP3.LUT R58, R58, 0xff00, RZ, 0xc0, !PT ;  /* 0x0000ff003a3a7812 */ /* 0x000fe200078ec0ff */
[----:B------:R-:W-:Y:S01]  /*1fe0*/  IMAD.U32 R57, R57, 0x10000, RZ ;  /* 0x0001000039397824 */ /* 0x000fe200078e00ff */
[----:B------:R-:W-:Y:S02]  /*1ff0*/  LOP3.LUT R15, R15, R62, RZ, 0xfc, !PT ;  /* 0x0000003e0f0f7212 */ /* 0x000fe400078efcff */
[----:B------:R-:W-:Y:S02]  /*2000*/  LOP3.LUT R23, R23, R60, RZ, 0xfc, !PT ;  /* 0x0000003c17177212 */ /* 0x000fe400078efcff */
[----:B------:R-:W-:Y:S02]  /*2010*/  LOP3.LUT R62, R56, 0xff0000, R61, 0xf8, !PT ;  /* 0x00ff0000383e7812 */ /* 0x000fe400078ef83d */
[----:B------:R-:W-:-:S02]  /*2020*/  LOP3.LUT R60, R58, 0xff, R59, 0xf8, !PT ;  /* 0x000000ff3a3c7812 */ /* 0x000fc400078ef83b */
[----:B------:R-:W-:Y:S02]  /*2030*/  PRMT R56, R29, 0x7771, RZ ;  /* 0x000077711d387816 */ /* 0x000fe400000000ff */
[----:B------:R-:W-:-:S03]  /*2040*/  LOP3.LUT R60, R60, 0xff0000, R57, 0xf8, !PT ;  /* 0x00ff00003c3c7812 */ /* 0x000fc600078ef839 */
[----:B------:R-:W-:Y:S01]  /*2050*/  IMAD.SHL.U32 R57, R56, 0x100, RZ ;  /* 0x0000010038397824 */ /* 0x000fe200078e00ff */
[----:B------:R-:W-:Y:S02]  /*2060*/  PRMT R58, R31, 0x7771, RZ ;  /* 0x000077711f3a7816 */ /* 0x000fe400000000ff */
[----:B------:R-:W-:Y:S02]  /*2070*/  PRMT R27, R27, 0x7773, RZ ;  /* 0x000077731b1b7816 */ /* 0x000fe400000000ff */
[----:B------:R-:W-:Y:S02]  /*2080*/  LOP3.LUT R61, R57, 0xff00, RZ, 0xc0, !PT ;  /* 0x0000ff00393d7812 */ /* 0x000fe400078ec0ff */
[C---:B------:R-:W-:Y:S01]  /*2090*/  PRMT R57, R29.reuse, 0x7772, RZ ;  /* 0x000077721d397816 */ /* 0x040fe200000000ff */
[----:B------:R-:W-:Y:S01]  /*20a0*/  IMAD.SHL.U32 R59, R58, 0x100, RZ ;  /* 0x000001003a3b7824 */ /* 0x000fe200078e00ff */
[----:B------:R-:W-:Y:S01]  /*20b0*/  PRMT R56, R29, 0x7770, RZ ;  /* 0x000077701d387816 */ /* 0x000fe200000000ff */
[----:B------:R-:W-:-:S02]  /*20c0*/  IMAD.SHL.U32 R27, R27, 0x1000000, RZ ;  /* 0x010000001b1b7824 */ /* 0x000fc400078e00ff */
[----:B------:R-:W-:Y:S01]  /*20d0*/  IMAD.U32 R58, R57, 0x10000, RZ ;  /* 0x00010000393a7824 */ /* 0x000fe200078e00ff */
[----:B------:R-:W-:Y:S02]  /*20e0*/  LOP3.LUT R61, R61, 0xff, R56, 0xf8, !PT ;  /* 0x000000ff3d3d7812 */ /* 0x000fe400078ef838 */
[C---:B------:R-:W-:Y:S02]  /*20f0*/  PRMT R57, R31.reuse, 0x7772, RZ ;  /* 0x000077721f397816 */ /* 0x040fe400000000ff */
[----:B------:R-:W-:Y:S02]  /*2100*/  PRMT R56, R31, 0x7770, RZ ;  /* 0x000077701f387816 */ /* 0x000fe400000000ff */
[----:B------:R-:W-:Y:S02]  /*2110*/  LOP3.LUT R59, R59, 0xff00, RZ, 0xc0, !PT ;  /* 0x0000ff003b3b7812 */ /* 0x000fe400078ec0ff */
[----:B------:R-:W-:Y:S01]  /*2120*/  LOP3.LUT R27, R27, R60, RZ, 0xfc, !PT ;  /* 0x0000003c1b1b7212 */ /* 0x000fe200078efcff */
[----:B------:R-:W-:Y:S01]  /*2130*/  IMAD.U32 R57, R57, 0x10000, RZ ;  /* 0x0001000039397824 */ /* 0x000fe200078e00ff */
[----:B------:R-:W-:-:S02]  /*2140*/  LOP3.LUT R60, R61, 0xff0000, R58, 0xf8, !PT ;  /* 0x00ff00003d3c7812 */ /* 0x000fc400078ef83a */
[----:B------:R-:W-:Y:S02]  /*2150*/  LOP3.LUT R58, R59, 0xff, R56, 0xf8, !PT ;  /* 0x000000ff3b3a7812 */ /* 0x000fe400078ef838 */
[----:B------:R-:W-:Y:S02]  /*2160*/  PRMT R56, R33, 0x7771, RZ ;  /* 0x0000777121387816 */ /* 0x000fe400000000ff */
[----:B------:R-:W-:-:S03]  /*2170*/  LOP3.LUT R58, R58, 0xff0000, R57, 0xf8, !PT ;  /* 0x00ff00003a3a7812 */ /* 0x000fc600078ef839 */
[----:B------:R-:W-:Y:S01]  /*2180*/  IMAD.SHL.U32 R57, R56, 0x100, RZ ;  /* 0x0000010038397824 */ /* 0x000fe200078e00ff */
[----:B------:R-:W-:Y:S02]  /*2190*/  PRMT R31, R31, 0x7773, RZ ;  /* 0x000077731f1f7816 */ /* 0x000fe400000000ff */
[----:B------:R-:W-:Y:S02]  /*21a0*/  PRMT R56, R33, 0x7770, RZ ;  /* 0x0000777021387816 */ /* 0x000fe400000000ff */
[----:B------:R-:W-:Y:S02]  /*21b0*/  LOP3.LUT R61, R57, 0xff00, RZ, 0xc0, !PT ;  /* 0x0000ff00393d7812 */ /* 0x000fe400078ec0ff */
[----:B------:R-:W-:Y:S01]  /*21c0*/  PRMT R29, R29, 0x7773, RZ ;  /* 0x000077731d1d7816 */ /* 0x000fe200000000ff */
[----:B------:R-:W-:Y:S01]  /*21d0*/  IMAD.SHL.U32 R31, R31, 0x1000000, RZ ;  /* 0x010000001f1f7824 */ /* 0x000fe200078e00ff */
[----:B------:R-:W-:Y:S02]  /*21e0*/  PRMT R57, R35, 0x7771, RZ ;  /* 0x0000777123397816 */ /* 0x000fe400000000ff */
[----:B------:R-:W-:-:S02]  /*21f0*/  LOP3.LUT R61, R61, 0xff, R56, 0xf8, !PT ;  /* 0x000000ff3d3d7812 */ /* 0x000fc400078ef838 */
[----:B------:R-:W-:Y:S01]  /*2200*/  PRMT R56, R33, 0x7772, RZ ;  /* 0x0000777221387816 */ /* 0x000fe200000000ff */
[----:B------:R-:W-:Y:S01]  /*2210*/  IMAD.SHL.U32 R29, R29, 0x1000000, RZ ;  /* 0x010000001d1d7824 */ /* 0x000fe200078e00ff */
[----:B------:R-:W-:Y:S01]  /*2220*/  LOP3.LUT R31, R31, R58, RZ, 0xfc, !PT ;  /* 0x0000003a1f1f7212 */ /* 0x000fe200078efcff */
[----:B------:R-:W-:Y:S02]  /*2230*/  IMAD.SHL.U32 R59, R57, 0x100, RZ ;  /* 0x00000100393b7824 */ /* 0x000fe400078e00ff */
[----:B------:R-:W-:Y:S01]  /*2240*/  IMAD.U32 R58, R56, 0x10000, RZ ;  /* 0x00010000383a7824 */ /* 0x000fe200078e00ff */
[----:B------:R-:W-:Y:S02]  /*2250*/  PRMT R56, R35, 0x7772, RZ ;  /* 0x0000777223387816 */ /* 0x000fe400000000ff */
[----:B------:R-:W-:Y:S02]  /*2260*/  LOP3.LUT R29, R29, R60, RZ, 0xfc, !PT ;  /* 0x0000003c1d1d7212 */ /* 0x000fe400078efcff */
[----:B------:R-:W-:-:S02]  /*2270*/  PRMT R57, R35, 0x7770, RZ ;  /* 0x0000777023397816 */ /* 0x000fc400000000ff */
[----:B------:R-:W-:Y:S01]  /*2280*/  LOP3.LUT R60, R59, 0xff00, RZ, 0xc0, !PT ;  /* 0x0000ff003b3c7812 */ /* 0x000fe200078ec0ff */
[----:B------:R-:W-:Y:S01]  /*2290*/  IMAD.U32 R59, R56, 0x10000, RZ ;  /* 0x00010000383b7824 */ /* 0x000fe200078e00ff */
[----:B------:R-:W-:Y:S02]  /*22a0*/  PRMT R56, R37, 0x7771, RZ ;  /* 0x0000777125387816 */ /* 0x000fe400000000ff */
[----:B------:R-:W-:Y:S02]  /*22b0*/  LOP3.LUT R60, R60, 0xff, R57, 0xf8, !PT ;  /* 0x000000ff3c3c7812 */ /* 0x000fe400078ef839 */
[----:B------:R-:W-:Y:S02]  /*22c0*/  PRMT R57, R39, 0x7771, RZ ;  /* 0x0000777127397816 */ /* 0x000fe400000000ff */
[----:B------:R-:W-:Y:S01]  /*22d0*/  LOP3.LUT R59, R60, 0xff0000, R59, 0xf8, !PT ;  /* 0x00ff00003c3b7812 */ /* 0x000fe200078ef83b */
[----:B------:R-:W-:Y:S01]  /*22e0*/  IMAD.SHL.U32 R60, R56, 0x100, RZ ;  /* 0x00000100383c7824 */ /* 0x000fe200078e00ff */
[----:B------:R-:W-:Y:S01]  /*22f0*/  LOP3.LUT R58, R61, 0xff0000, R58, 0xf8, !PT ;  /* 0x00ff00003d3a7812 */ /* 0x000fe200078ef83a */
[----:B------:R-:W-:Y:S01]  /*2300*/  IMAD.SHL.U32 R61, R57, 0x100, RZ ;  /* 0x00000100393d7824 */ /* 0x000fe200078e00ff */
[----:B------:R-:W-:-:S02]  /*2310*/  PRMT R57, R39, 0x7770, RZ ;  /* 0x0000777027397816 */ /* 0x000fc400000000ff */
[----:B------:R-:W-:Y:S01]  /*2320*/  LOP3.LUT R63, R60, 0xff00, RZ, 0xc0, !PT ;  /* 0x0000ff003c3f7812 */ /* 0x000fe200078ec0ff */
[----:B------:R2:W-:Y:S01]  /*2330*/  STL.64 [R1], R8 ;  /* 0x0000000801007387 */ /* 0x0005e20000100a00 */
[----:B------:R-:W-:Y:S02]  /*2340*/  LOP3.LUT R60, R61, 0xff00, RZ, 0xc0, !PT ;  /* 0x0000ff003d3c7812 */ /* 0x000fe400078ec0ff */
[----:B------:R-:W-:Y:S01]  /*2350*/  PRMT R56, R37, 0x7770, RZ ;  /* 0x0000777025387816 */ /* 0x000fe200000000ff */
[----:B------:R2:W-:Y:S01]  /*2360*/  STL.64 [R1+0x8], R50 ;  /* 0x0000083201007387 */ /* 0x0005e20000100a00 */
[----:B------:R-:W-:-:S03]  /*2370*/  LOP3.LUT R60, R60, 0xff, R57, 0xf8, !PT ;  /* 0x000000ff3c3c7812 */ /* 0x000fc600078ef839 */
[----:B------:R2:W-:Y:S04]  /*2380*/  STL.64 [R1+0x10], R48 ;  /* 0x0000103001007387 */ /* 0x0005e80000100a00 */
        /* <DEDUP_REMOVED lines=12> */
[----:B------:R2:W-:Y:S04]  /*2450*/  STL.64 [R1+0x70], RZ ;  /* 0x000070ff01007387 */ /* 0x0005e80000100a00 */
[----:B------:R2:W-:Y:S04]  /*2460*/  STL.64 [R1+0x80], RZ ;  /* 0x000080ff01007387 */ /* 0x0005e80000100a00 */
[----:B------:R2:W-:Y:S04]  /*2470*/  STL.64 [R1+0x88], RZ ;  /* 0x000088ff01007387 */ /* 0x0005e80000100a00 */
[----:B------:R2:W-:Y:S01]  /*2480*/  STL.64 [R1+0x90], RZ ;  /* 0x000090ff01007387 */ /* 0x0005e20000100a00 */
[----:B------:R-:W-:-:S02]  /*2490*/  PRMT R25, R25, 0x7773, RZ ;  /* 0x0000777319197816 */ /* 0x000fc400000000ff */
[----:B------:R-:W-:Y:S02]  /*24a0*/  PRMT R57, R39, 0x7772, RZ ;  /* 0x0000777227397816 */ /* 0x000fe400000000ff */
[----:B------:R-:W-:Y:S02]  /*24b0*/  LOP3.LUT R61, R63, 0xff, R56, 0xf8, !PT ;  /* 0x000000ff3f3d7812 */ /* 0x000fe400078ef838 */
[----:B------:R-:W-:Y:S01]  /*24c0*/  PRMT R56, R37, 0x7772, RZ ;  /* 0x0000777225387816 */ /* 0x000fe200000000ff */
[----:B------:R-:W-:Y:S01]  /*24d0*/  IMAD.SHL.U32 R25, R25, 0x1000000, RZ ;  /* 0x0100000019197824 */ /* 0x000fe200078e00ff */
[----:B------:R-:W-:Y:S01]  /*24e0*/  PRMT R33, R33, 0x7773, RZ ;  /* 0x0000777321217816 */ /* 0x000fe200000000ff */
[----:B------:R-:W-:Y:S01]  /*24f0*/  IMAD.U32 R57, R57, 0x10000, RZ ;  /* 0x0001000039397824 */ /* 0x000fe200078e00ff */
[----:B------:R-:W-:Y:S01]  /*2500*/  PRMT R35, R35, 0x7773, RZ ;  /* 0x0000777323237816 */ /* 0x000fe200000000ff */
[----:B------:R-:W-:Y:S01]  /*2510*/  IMAD.U32 R56, R56, 0x10000, RZ ;  /* 0x0001000038387824 */ /* 0x000fe200078e00ff */
[----:B------:R-:W-:-:S02]  /*2520*/  PRMT R37, R37, 0x7773, RZ ;  /* 0x0000777325257816 */ /* 0x000fc400000000ff */
[----:B------:R-:W-:Y:S01]  /*2530*/  PRMT R39, R39, 0x7773, RZ ;  /* 0x0000777327277816 */ /* 0x000fe200000000ff */
[----:B------:R-:W-:Y:S01]  /*2540*/  IMAD.SHL.U32 R33, R33, 0x1000000, RZ ;  /* 0x0100000021217824 */ /* 0x000fe200078e00ff */
[----:B------:R-:W-:Y:S01]  /*2550*/  LOP3.LUT R25, R25, R62, RZ, 0xfc, !PT ;  /* 0x0000003e19197212 */ /* 0x000fe200078efcff */
[----:B------:R-:W-:Y:S01]  /*2560*/  IMAD.SHL.U32 R37, R37, 0x1000000, RZ ;  /* 0x0100000025257824 */ /* 0x000fe200078e00ff */
[----:B------:R-:W-:Y:S01]  /*2570*/  LOP3.LUT R57, R60, 0xff0000, R57, 0xf8, !PT ;  /* 0x00ff00003c397812 */ /* 0x000fe200078ef839 */
[----:B------:R-:W-:Y:S01]  /*2580*/  IMAD.SHL.U32 R60, R35, 0x1000000, RZ ;  /* 0x01000000233c7824 */ /* 0x000fe200078e00ff */
[----:B------:R-:W-:Y:S01]  /*2590*/  LOP3.LUT R56, R61, 0xff0000, R56, 0xf8, !PT ;  /* 0x00ff00003d387812 */ /* 0x000fe200078ef838 */
[----:B------:R-:W-:Y:S01]  /*25a0*/  IMAD.SHL.U32 R62, R39, 0x1000000, RZ ;  /* 0x01000000273e7824 */ /* 0x000fe200078e00ff */
[----:B------:R-:W-:Y:S02]  /*25b0*/  LOP3.LUT R33, R33, R58, RZ, 0xfc, !PT ;  /* 0x0000003a21217212 */ /* 0x000fe400078efcff */
[----:B------:R-:W-:-:S02]  /*25c0*/  LOP3.LUT R35, R60, R59, RZ, 0xfc, !PT ;  /* 0x0000003b3c237212 */ /* 0x000fc400078efcff */
[----:B------:R-:W-:Y:S02]  /*25d0*/  LOP3.LUT R37, R37, R56, RZ, 0xfc, !PT ;  /* 0x0000003825257212 */ /* 0x000fe400078efcff */
[----:B------:R-:W-:Y:S01]  /*25e0*/  LOP3.LUT R39, R62, R57, RZ, 0xfc, !PT ;  /* 0x000000393e277212 */ /* 0x000fe200078efcff */
[----:B------:R-:W-:Y:S01]  /*25f0*/  UMOV UR5, URZ ;  /* 0x000000ff00057c82 */ /* 0x000fe20008000000 */
[----:B012---:R-:W-:-:S05]  /*2600*/  UMOV UR4, URZ ;  /* 0x000000ff00047c82 */ /* 0x007fca0008000000 */
.L_x_3:
[----:B------:R-:W-:Y:S01]  /*2610*/  LOP3.LUT R59, R12, R40, R50, 0x96, !PT ;  /* 0x000000280c3b7212 */ /* 0x000fe200078e9632 */
[----:B------:R-:W-:Y:S01]  /*2620*/  ULEA UR54, UR56, UR49, 0x3 ;  /* 0x0000003138367291 */ /* 0x000fe2000f8e18ff */
[----:B------:R-:W-:Y:S02]  /*2630*/  LOP3.LUT R58, R13, R41, R51, 0x96, !PT ;  /* 0x000000290d3a7212 */ /* 0x000fe400078e9633 */
[----:B------:R-:W-:Y:S02]  /*2640*/  LOP3.LUT R57, R18, R2, R44, 0x96, !PT ;  /* 0x0000000212397212 */ /* 0x000fe400078e962c */
[----:B------:R-:W-:Y:S02]  /*2650*/  LOP3.LUT R56, R19, R3, R45, 0x96, !PT ;  /* 0x0000000313387212 */ /* 0x000fe400078e962d */
[----:B------:R-:W-:Y:S02]  /*2660*/  LOP3.LUT R62, R32, R59, R22, 0x96, !PT ;  /* 0x0000003b203e7212 */ /* 0x000fe400078e9616 */
[----:B------:R-:W-:-:S02]  /*2670*/  LOP3.LUT R63, R33, R58, R23, 0x96, !PT ;  /* 0x0000003a213f7212 */ /* 0x000fc400078e9617 */
[----:B------:R-:W-:Y:S02]  /*2680*/  LOP3.LUT R64, R38, R57, R28, 0x96, !PT ;  /* 0x0000003926407212 */ /* 0x000fe400078e961c */
[----:B------:R-:W-:Y:S02]  /*2690*/  LOP3.LUT R65, R39, R56, R29, 0x96, !PT ;  /* 0x0000003827417212 */ /* 0x000fe400078e961d */
[----:B------:R-:W-:Y:S02]  /*26a0*/  SHF.L.W.U32.HI R61, R63, 0x1, R62 ;  /* 0x000000013f3d7819 */ /* 0x000fe40000010e3e */
[----:B------:R-:W-:Y:S02]  /*26b0*/  SHF.L.W.U32.HI R60, R62, 0x1, R63 ;  /* 0x000000013e3c7819 */ /* 0x000fe40000010e3f */
[----:B------:R-:W-:Y:S02]  /*26c0*/  LOP3.LUT R61, R61, R64, RZ, 0x3c, !PT ;  /* 0x000000403d3d7212 */ /* 0x000fe400078e3cff */
[----:B------:R-:W-:-:S02]  /*26d0*/  LOP3.LUT R60, R60, R65, RZ, 0x3c, !PT ;  /* 0x000000413c3c7212 */ /* 0x000fc400078e3cff */
[----:B------:R-:W-:Y:S02]  /*26e0*/  LOP3.LUT R58, R42, R61, RZ, 0x3c, !PT ;  /* 0x0000003d2a3a7212 */ /* 0x000fe400078e3cff */
[-C--:B------:R-:W-:Y:S02]  /*26f0*/  LOP3.LUT R59, R43, R60.reuse, RZ, 0x3c, !PT ;  /* 0x0000003c2b3b7212 */ /* 0x080fe400078e3cff */
[----:B------:R-:W-:Y:S02]  /*2700*/  LOP3.LUT R57, R9, R60, RZ, 0x3c, !PT ;  /* 0x0000003c09397212 */ /* 0x000fe400078e3cff */
[----:B------:R-:W-:Y:S01]  /*2710*/  LOP3.LUT R66, R11, R43, R9, 0x96, !PT ;  /* 0x0000002b0b427212 */ /* 0x000fe200078e9609 */
[----:B0-----:R0:W-:Y:S01]  /*2720*/  STL.64 [R1+0x28], R58 ;  /* 0x0000283a01007387 */ /* 0x0011e20000100a00 */
[----:B------:R-:W-:Y:S02]  /*2730*/  LOP3.LUT R9, R10, R42, R8, 0x96, !PT ;  /* 0x0000002a0a097212 */ /* 0x000fe400078e9608 */
[----:B------:R-:W-:-:S02]  /*2740*/  LOP3.LUT R56, R8, R61, RZ, 0x3c, !PT ;  /* 0x0000003d08387212 */ /* 0x000fc400078e3cff */
[----:B------:R-:W-:Y:S02]  /*2750*/  LOP3.LUT R43, R14, R6, R48, 0x96, !PT ;  /* 0x000000060e2b7212 */ /* 0x000fe400078e9630 */
[----:B------:R-:W-:Y:S01]  /*2760*/  LOP3.LUT R42, R15, R7, R49, 0x96, !PT ;  /* 0x000000070f2a7212 */ /* 0x000fe200078e9631 */
[----:B------:R1:W-:Y:S01]  /*2770*/  STL.64 [R1], R56 ;  /* 0x0000003801007387 */ /* 0x0003e20000100a00 */
[----:B------:R-:W-:Y:S02]  /*2780*/  LOP3.LUT R10, R10, R61, RZ, 0x3c, !PT ;  /* 0x0000003d0a0a7212 */ /* 0x000fe400078e3cff */
[----:B------:R-:W-:Y:S02]  /*2790*/  LOP3.LUT R11, R11, R60, RZ, 0x3c, !PT ;  /* 0x0000003c0b0b7212 */ /* 0x000fe400078e3cff */
[----:B0-----:R-:W-:Y:S02]  /*27a0*/  SHF.L.W.U32.HI R59, R64, 0x1, R65 ;  /* 0x00000001403b7819 */ /* 0x001fe40000010e41 */
[----:B------:R-:W-:Y:S01]  /*27b0*/  LOP3.LUT R43, R34, R43, R24, 0x96, !PT ;  /* 0x0000002b222b7212 */ /* 0x000fe200078e9618 */
[----:B------:R0:W-:Y:S01]  /*27c0*/  STL.64 [R1+0x50], R10 ;  /* 0x0000500a01007387 */ /* 0x0001e20000100a00 */
[----:B------:R-:W-:-:S02]  /*27d0*/  LOP3.LUT R42, R35, R42, R25, 0x96, !PT ;  /* 0x0000002a232a7212 */ /* 0x000fc400078e9619 */
[----:B------:R-:W-:Y:S02]  /*27e0*/  SHF.L.W.U32.HI R64, R65, 0x1, R64 ;  /* 0x0000000141407819 */ /* 0x000fe40000010e40 */
[----:B-1----:R-:W-:Y:S02]  /*27f0*/  LOP3.LUT R57, R31, R66, R21, 0x96, !PT ;  /* 0x000000421f397212 */ /* 0x002fe400078e9615 */
[----:B------:R-:W-:Y:S02]  /*2800*/  LOP3.LUT R66, R30, R9, R20, 0x96, !PT ;  /* 0x000000091e427212 */ /* 0x000fe400078e9614 */
[----:B------:R-:W-:Y:S02]  /*2810*/  SHF.L.W.U32.HI R8, R43, 0x1, R42 ;  /* 0x000000012b087819 */ /* 0x000fe40000010e2a */
[----:B------:R-:W-:Y:S02]  /*2820*/  SHF.L.W.U32.HI R9, R42, 0x1, R43 ;  /* 0x000000012a097819 */ /* 0x000fe40000010e2b */
[----:B0-----:R-:W-:-:S02]  /*2830*/  LOP3.LUT R11, R64, R43, RZ, 0x3c, !PT ;  /* 0x0000002b400b7212 */ /* 0x001fc400078e3cff */
[----:B------:R-:W-:Y:S02]  /*2840*/  LOP3.LUT R43, R16, R4, R46, 0x96, !PT ;  /* 0x00000004102b7212 */ /* 0x000fe400078e962e */
[----:B------:R-:W-:Y:S02]  /*2850*/  LOP3.LUT R10, R17, R5, R47, 0x96, !PT ;  /* 0x00000005110a7212 */ /* 0x000fe400078e962f */
[----:B------:R-:W-:Y:S02]  /*2860*/  LOP3.LUT R58, R36, R43, R26, 0x96, !PT ;  /* 0x0000002b243a7212 */ /* 0x000fe400078e961a */
[----:B------:R-:W-:Y:S02]  /*2870*/  LOP3.LUT R65, R37, R10, R27, 0x96, !PT ;  /* 0x0000000a25417212 */ /* 0x000fe400078e961b */
[----:B------:R-:W-:Y:S02]  /*2880*/  LOP3.LUT R8, R8, R57, RZ, 0x3c, !PT ;  /* 0x0000003908087212 */ /* 0x000fe400078e3cff */
[----:B------:R-:W-:-:S02]  /*2890*/  SHF.L.W.U32.HI R56, R66, 0x1, R57 ;  /* 0x0000000142387819 */ /* 0x000fc40000010e39 */
[----:B------:R-:W-:Y:S02]  /*28a0*/  LOP3.LUT R10, R59, R42, RZ, 0x3c, !PT ;  /* 0x0000002a3b0a7212 */ /* 0x000fe400078e3cff */
[----:B------:R-:W-:Y:S02]  /*28b0*/  SHF.L.W.U32.HI R57, R57, 0x1, R66 ;  /* 0x0000000139397819 */ /* 0x000fe40000010e42 */
[----:B------:R-:W-:Y:S02]  /*28c0*/  SHF.L.W.U32.HI R42, R58, 0x1, R65 ;  /* 0x000000013a2a7819 */ /* 0x000fe40000010e41 */
[----:B------:R-:W-:Y:S02]  /*28d0*/  SHF.L.W.U32.HI R43, R65, 0x1, R58 ;  /* 0x00000001412b7819 */ /* 0x000fe40000010e3a */
[----:B------:R-:W-:Y:S02]  /*28e0*/  LOP3.LUT R20, R20, R61, RZ, 0x3c, !PT ;  /* 0x0000003d14147212 */ /* 0x000fe400078e3cff */
[----:B------:R-:W-:-:S02]  /*28f0*/  LOP3.LUT R21, R21, R60, RZ, 0x3c, !PT ;  /* 0x0000003c15157212 */ /* 0x000fc400078e3cff */
[----:B------:R-:W-:Y:S02]  /*2900*/  LOP3.LUT R30, R30, R61, RZ, 0x3c, !PT ;  /* 0x0000003d1e1e7212 */ /* 0x000fe400078e3cff */
[----:B------:R-:W-:Y:S01]  /*2910*/  LOP3.LUT R31, R31, R60, RZ, 0x3c, !PT ;  /* 0x0000003c1f1f7212 */ /* 0x000fe200078e3cff */
[----:B------:R0:W-:Y:S01]  /*2920*/  STL.64 [R1+0x78], R20 ;  /* 0x0000781401007387 */ /* 0x0001e20000100a00 */
[----:B------:R-:W-:Y:S02]  /*2930*/  LOP3.LUT R9, R9, R66, RZ, 0x3c, !PT ;  /* 0x0000004209097212 */ /* 0x000fe400078e3cff */
[----:B------:R-:W-:Y:S01]  /*2940*/  LOP3.LUT R42, R42, R63, RZ, 0x3c, !PT ;  /* 0x0000003f2a2a7212 */ /* 0x000fe200078e3cff */
[----:B------:R1:W-:Y:S01]  /*2950*/  STL.64 [R1+0xa0], R30 ;  /* 0x0000a01e01007387 */ /* 0x0003e20000100a00 */
[----:B------:R-:W-:Y:S02]  /*2960*/  LOP3.LUT R43, R43, R62, RZ, 0x3c, !PT ;  /* 0x0000003e2b2b7212 */ /* 0x000fe400078e3cff */
[----:B------:R-:W-:-:S02]  /*2970*/  LOP3.LUT R57, R57, R58, RZ, 0x3c, !PT ;  /* 0x0000003a39397212 */ /* 0x000fc400078e3cff */
[----:B------:R-:W-:Y:S02]  /*2980*/  LOP3.LUT R56, R56, R65, RZ, 0x3c, !PT ;  /* 0x0000004138387212 */ /* 0x000fe400078e3cff */
[-C--:B------:R-:W-:Y:S02]  /*2990*/  LOP3.LUT R13, R13, R8.reuse, RZ, 0x3c, !PT ;  /* 0x000000080d0d7212 */ /* 0x080fe400078e3cff */
[-C--:B0-----:R-:W-:Y:S02]  /*29a0*/  LOP3.LUT R21, R51, R8.reuse, RZ, 0x3c, !PT ;  /* 0x0000000833157212 */ /* 0x081fe400078e3cff */
[-C--:B------:R-:W-:Y:S02]  /*29b0*/  LOP3.LUT R23, R23, R8.reuse, RZ, 0x3c, !PT ;  /* 0x0000000817177212 */ /* 0x080fe400078e3cff */
[-C--:B-1----:R-:W-:Y:S02]  /*29c0*/  LOP3.LUT R31, R41, R8.reuse, RZ, 0x3c, !PT ;  /* 0x00000008291f7212 */ /* 0x082fe400078e3cff */
[----:B------:R-:W-:-:S02]  /*29d0*/  LOP3.LUT R33, R33, R8, RZ, 0x3c, !PT ;  /* 0x0000000821217212 */ /* 0x000fc400078e3cff */
[-C--:B------:R-:W-:Y:S02]  /*29e0*/  LOP3.LUT R30, R40, R9.reuse, RZ, 0x3c, !PT ;  /* 0x00000009281e7212 */ /* 0x080fe400078e3cff */
[-C--:B------:R-:W-:Y:S02]  /*29f0*/  LOP3.LUT R12, R12, R9.reuse, RZ, 0x3c, !PT ;  /* 0x000000090c0c7212 */ /* 0x080fe400078e3cff */
[-C--:B------:R-:W-:Y:S01]  /*2a00*/  LOP3.LUT R22, R22, R9.reuse, RZ, 0x3c, !PT ;  /* 0x0000000916167212 */ /* 0x080fe200078e3cff */
[----:B------:R-:W-:Y:S01]  /*2a10*/  STL.64 [R1+0x30], R30 ;  /* 0x0000301e01007387 */ /* 0x000fe20000100a00 */
[-C--:B------:R-:W-:Y:S02]  /*2a20*/  LOP3.LUT R20, R50, R9.reuse, RZ, 0x3c, !PT ;  /* 0x0000000932147212 */ /* 0x080fe400078e3cff */
[----:B------:R-:W-:Y:S01]  /*2a30*/  LOP3.LUT R32, R32, R9, RZ, 0x3c, !PT ;  /* 0x0000000920207212 */ /* 0x000fe200078e3cff */
[----:B------:R-:W-:Y:S01]  /*2a40*/  STL.64 [R1+0x58], R12 ;  /* 0x0000580c01007387 */ /* 0x000fe20000100a00 */
[----:B------:R-:W-:-:S02]  /*2a50*/  LOP3.LUT R48, R48, R43, RZ, 0x3c, !PT ;  /* 0x0000002b30307212 */ /* 0x000fc400078e3cff */
[-C--:B------:R-:W-:Y:S01]  /*2a60*/  LOP3.LUT R49, R49, R42.reuse, RZ, 0x3c, !PT ;  /* 0x0000002a31317212 */ /* 0x080fe200078e3cff */
[----:B------:R-:W-:Y:S01]  /*2a70*/  STL.64 [R1+0x80], R22 ;  /* 0x0000801601007387 */ /* 0x000fe20000100a00 */
[-C--:B------:R-:W-:Y:S02]  /*2a80*/  LOP3.LUT R6, R6, R43.reuse, RZ, 0x3c, !PT ;  /* 0x0000002b06067212 */ /* 0x080fe400078e3cff */
[----:B------:R-:W-:Y:S01]  /*2a90*/  LOP3.LUT R7, R7, R42, RZ, 0x3c, !PT ;  /* 0x0000002a07077212 */ /* 0x000fe200078e3cff */
[----:B------:R-:W-:Y:S01]  /*2aa0*/  STL.64 [R1+0x10], R48 ;  /* 0x0000103001007387 */ /* 0x000fe20000100a00 */
[-C--:B------:R-:W-:Y:S02]  /*2ab0*/  LOP3.LUT R14, R14, R43.reuse, RZ, 0x3c, !PT ;  /* 0x0000002b0e0e7212 */ /* 0x080fe400078e3cff */
[-C--:B------:R-:W-:Y:S01]  /*2ac0*/  LOP3.LUT R24, R24, R43.reuse, RZ, 0x3c, !PT ;  /* 0x0000002b18187212 */ /* 0x080fe200078e3cff */
        /* <DEDUP_REMOVED lines=13> */
[----:B------:R-:W-:Y:S02]  /*2ba0*/  LOP3.LUT R36, R36, R11, RZ, 0x3c, !PT ;  /* 0x0000000b24247212 */ /* 0x000fe400078e3cff */
[-C--:B------:R-:W-:Y:S01]  /*2bb0*/  LOP3.LUT R47, R47, R10.reuse, RZ, 0x3c, !PT ;  /* 0x0000000a2f2f7212 */ /* 0x080fe200078e3cff */
[----:B------:R-:W-:Y:S01]  /*2bc0*/  STL.64 [R1+0x8], R20 ;  /* 0x0000081401007387 */ /* 0x000fe20000100a00 */
[-C--:B------:R-:W-:Y:S02]  /*2bd0*/  LOP3.LUT R5, R5, R10.reuse, RZ, 0x3c, !PT ;  /* 0x0000000a05057212 */ /* 0x080fe400078e3cff */
[-C--:B------:R-:W-:Y:S01]  /*2be0*/  LOP3.LUT R17, R17, R10.reuse, RZ, 0x3c, !PT ;  /* 0x0000000a11117212 */ /* 0x080fe200078e3cff */
[----:B------:R-:W-:Y:S01]  /*2bf0*/  STL.64 [R1+0x18], R46 ;  /* 0x0000182e01007387 */ /* 0x000fe20000100a00 */
[----:B------:R-:W-:-:S02]  /*2c00*/  LOP3.LUT R27, R27, R10, RZ, 0x3c, !PT ;  /* 0x0000000a1b1b7212 */ /* 0x000fc400078e3cff */
[----:B------:R-:W-:Y:S01]  /*2c10*/  LOP3.LUT R37, R37, R10, RZ, 0x3c, !PT ;  /* 0x0000000a25257212 */ /* 0x000fe200078e3cff */
[----:B------:R0:W-:Y:S01]  /*2c20*/  STL.64 [R1+0x40], R4 ;  /* 0x0000400401007387 */ /* 0x0001e20000100a00 */
[-C--:B------:R-:W-:Y:S02]  /*2c30*/  LOP3.LUT R44, R44, R57.reuse, RZ, 0x3c, !PT ;  /* 0x000000392c2c7212 */ /* 0x080fe400078e3cff */
[-C--:B------:R-:W-:Y:S01]  /*2c40*/  LOP3.LUT R8, R2, R57.reuse, RZ, 0x3c, !PT ;  /* 0x0000003902087212 */ /* 0x080fe200078e3cff */
        /* <DEDUP_REMOVED lines=8> */
[-C--:B------:R-:W-:Y:S01]  /*2cd0*/  LOP3.LUT R19, R19, R56.reuse, RZ, 0x3c, !PT ;  /* 0x0000003813137212 */ /* 0x080fe200078e3cff */
[----:B------:R-:W-:Y:S01]  /*2ce0*/  STL.64 [R1+0x20], R44 ;  /* 0x0000202c01007387 */ /* 0x000fe20000100a00 */
[-C--:B------:R-:W-:Y:S02]  /*2cf0*/  LOP3.LUT R29, R29, R56.reuse, RZ, 0x3c, !PT ;  /* 0x000000381d1d7212 */ /* 0x080fe400078e3cff */
[----:B------:R-:W-:Y:S01]  /*2d00*/  LOP3.LUT R39, R39, R56, RZ, 0x3c, !PT ;  /* 0x0000003827277212 */ /* 0x000fe200078e3cff */
[----:B------:R1:W-:Y:S04]  /*2d10*/  STL.64 [R1+0x48], R8 ;  /* 0x0000480801007387 */ /* 0x0003e80000100a00 */
[----:B------:R-:W-:Y:S04]  /*2d20*/  STL.64 [R1+0x70], R18 ;  /* 0x0000701201007387 */ /* 0x000fe80000100a00 */
[----:B------:R-:W-:Y:S04]  /*2d30*/  STL.64 [R1+0x98], R28 ;  /* 0x0000981c01007387 */ /* 0x000fe80000100a00 */
[----:B------:R-:W-:Y:S04]  /*2d40*/  STL.64 [R1+0xc0], R38 ;  /* 0x0000c02601007387 */ /* 0x000fe80000100a00 */
[----:B------:R-:W1:Y:S01]  /*2d50*/  LDL.64 R2, [UR54] ;  /* 0x00000036ff027983 */ /* 0x000e620008100a00 */
[----:B------:R-:W-:-:S02]  /*2d60*/  UIADD3 UR48, UPT, UPT, -UR20, URZ, URZ ;  /* 0x000000ff14307290 */ /* 0x000fc4000fffe1ff */
[----:B------:R-:W-:Y:S02]  /*2d70*/  ULOP3.LUT UR55, UR20, 0x3f, URZ, 0xc0, !UPT ;  /* 0x0000003f14377892 */ /* 0x000fe4000f8ec0ff */
[----:B------:R-:W-:-:S04]  /*2d80*/  ULOP3.LUT UR48, UR48, 0x3f, URZ, 0xc0, !UPT ;  /* 0x0000003f30307892 */ /* 0x000fc8000f8ec0ff */
[C-C-:B0-----:R-:W-:Y:S02]  /*2d90*/  SHF.L.U64.HI R5, R20.reuse, UR55, R21.reuse ;  /* 0x0000003714057c19 */ /* 0x141fe40008010215 */
[C-C-:B------:R-:W-:Y:S02]  /*2da0*/  SHF.R.U64 R7, R20.reuse, UR48, R21.reuse ;  /* 0x0000003014077c19 */ /* 0x140fe40008001215 */
[----:B------:R-:W-:Y:S01]  /*2db0*/  SHF.R.U32.HI R6, RZ, UR48, R21 ;  /* 0x00000030ff067c19 */ /* 0x000fe20008011615 */
[----:B------:R-:W-:Y:S01]  /*2dc0*/  UIADD3 UR48, UPT, UPT, -UR21, URZ, URZ ;  /* 0x000000ff15307290 */ /* 0x000fe2000fffe1ff */
[----:B------:R-:W-:Y:S01]  /*2dd0*/  SHF.L.U32 R4, R20, UR55, RZ ;  /* 0x0000003714047c19 */ /* 0x000fe200080006ff */
[----:B------:R-:W-:Y:S01]  /*2de0*/  ULOP3.LUT UR55, UR21, 0x3f, URZ, 0xc0, !UPT ;  /* 0x0000003f15377892 */ /* 0x000fe2000f8ec0ff */
[----:B------:R-:W-:Y:S01]  /*2df0*/  LOP3.LUT R5, R5, R6, RZ, 0xfc, !PT ;  /* 0x0000000605057212 */ /* 0x000fe200078efcff */
[----:B------:R-:W-:Y:S01]  /*2e00*/  ULOP3.LUT UR48, UR48, 0x3f, URZ, 0xc0, !UPT ;  /* 0x0000003f30307892 */ /* 0x000fe2000f8ec0ff */
[----:B------:R-:W-:-:S05]  /*2e10*/  LOP3.LUT R4, R4, R7, RZ, 0xfc, !PT ;  /* 0x0000000704047212 */ /* 0x000fca00078efcff */
[----:B------:R0:W-:Y:S04]  /*2e20*/  STL.64 [UR54], R4 ;  /* 0x00000004ff007987 */ /* 0x0001e80008100a36 */
[----:B------:R-:W0:Y:S01]  /*2e30*/  LDL.64 R6, [UR9] ;  /* 0x00000009ff067983 */ /* 0x000e220008100a00 */
[C-C-:B-1----:R-:W-:Y:S02]  /*2e40*/  SHF.R.U64 R9, R2.reuse, UR48, R3.reuse ;  /* 0x0000003002097c19 */ /* 0x142fe40008001203 */
[C---:B------:R-:W-:Y:S02]  /*2e50*/  SHF.L.U32 R8, R2.reuse, UR55, RZ ;  /* 0x0000003702087c19 */ /* 0x040fe400080006ff */
[--C-:B------:R-:W-:Y:S02]  /*2e60*/  SHF.R.U32.HI R11, RZ, UR48, R3.reuse ;  /* 0x00000030ff0b7c19 */ /* 0x100fe40008011603 */
[----:B------:R-:W-:-:S02]  /*2e70*/  SHF.L.U64.HI R2, R2, UR55, R3 ;  /* 0x0000003702027c19 */ /* 0x000fc40008010203 */
[----:B------:R-:W-:Y:S02]  /*2e80*/  LOP3.LUT R8, R8, R9, RZ, 0xfc, !PT ;  /* 0x0000000908087212 */ /* 0x000fe400078efcff */
[----:B------:R-:W-:-:S05]  /*2e90*/  LOP3.LUT R9, R2, R11, RZ, 0xfc, !PT ;  /* 0x0000000b02097212 */ /* 0x000fca00078efcff */
[----:B------:R1:W-:Y:S04]  /*2ea0*/  STL.64 [UR9], R8 ;  /* 0x00000008ff007987 */ /* 0x0003e80008100a09 */
[----:B------:R-:W1:Y:S01]  /*2eb0*/  LDL.64 R2, [UR19] ;  /* 0x00000013ff027983 */ /* 0x000e620008100a00 */
[----:B------:R-:W-:Y:S02]  /*2ec0*/  UIADD3 UR48, UPT, UPT, -UR22, URZ, URZ ;  /* 0x000000ff16307290 */ /* 0x000fe4000fffe1ff */
[----:B------:R-:W-:Y:S02]  /*2ed0*/  ULOP3.LUT UR54, UR22, 0x3f, URZ, 0xc0, !UPT ;  /* 0x0000003f16367892 */ /* 0x000fe4000f8ec0ff */
[----:B------:R-:W-:-:S04]  /*2ee0*/  ULOP3.LUT UR48, UR48, 0x3f, URZ, 0xc0, !UPT ;  /* 0x0000003f30307892 */ /* 0x000fc8000f8ec0ff */
[C---:B0-----:R-:W-:Y:S02]  /*2ef0*/  SHF.L.U32 R4, R6.reuse, UR54, RZ ;  /* 0x0000003606047c19 */ /* 0x041fe400080006ff */
[C-C-:B------:R-:W-:Y:S02]  /*2f00*/  SHF.R.U64 R5, R6.reuse, UR48, R7.reuse ;  /* 0x0000003006057c19 */ /* 0x140fe40008001207 */
[--C-:B------:R-:W-:Y:S01]  /*2f10*/  SHF.R.U32.HI R10, RZ, UR48, R7.reuse ;  /* 0x00000030ff0a7c19 */ /* 0x100fe20008011607 */
[----:B------:R-:W-:Y:S01]  /*2f20*/  UIADD3 UR48, UPT, UPT, -UR23, URZ, URZ ;  /* 0x000000ff17307290 */ /* 0x000fe2000fffe1ff */
[----:B------:R-:W-:Y:S01]  /*2f30*/  SHF.L.U64.HI R7, R6, UR54, R7 ;  /* 0x0000003606077c19 */ /* 0x000fe20008010207 */
        /* <DEDUP_REMOVED lines=75> */
[----:B------:R-:W-:Y:S01]  /*33f0*/  SHF.L.U64.HI R2, R2, UR54, R3 ;  /* 0x0000003602027c19 */ /* 0x000fe20008010203 */
[----:B------:R-:W-:Y:S01]  /*3400*/  ULEA UR54, UR57, UR49, 0x3 ;  /* 0x0000003139367291 */ /* 0x000fe2000f8e18ff */
[----:B------:R-:W-:-:S02]  /*3410*/  LOP3.LUT R8, R8, R9, RZ, 0xfc, !PT ;  /* 0x0000000908087212 */ /* 0x000fc400078efcff */
        /* <DEDUP_REMOVED lines=36> */
[----:B------:R-:W-:Y:S01]  /*3660*/  LOP3.LUT R7, R4, R11, RZ, 0xfc, !PT ;  /* 0x0000000b04077212 */ /* 0x000fe200078efcff */
[----:B------:R-:W-:-:S04]  /*3670*/  ULEA UR55, UR50, UR49, 0x3 ;  /* 0x0000003132377291 */ /* 0x000fc8000f8e18ff */
        /* <DEDUP_REMOVED lines=12> */
[----:B------:R-:W-:Y:S02]  /*3740*/  ULOP3.LUT UR48, UR48, 0x3f, URZ, 0xc0, !UPT ;  /* 0x0000003f30307892 */ /* 0x000fe4000f8ec0ff */
[----:B------:R-:W-:-:S02]  /*3750*/  UIADD3 UR54, UPT, UPT, -UR35, URZ, URZ ;  /* 0x000000ff23367290 */ /* 0x000fc4000fffe1ff */
[C---:B0-----:R-:W-:Y:S02]  /*3760*/  SHF.L.U32 R6, R4.reuse, UR60, RZ ;  /* 0x0000003c04067c19 */ /* 0x041fe400080006ff */
[C-C-:B------:R-:W-:Y:S02]  /*3770*/  SHF.R.U64 R7, R4.reuse, UR48, R5.reuse ;  /* 0x0000003004077c19 */ /* 0x140fe40008001205 */
[--C-:B------:R-:W-:Y:S01]  /*3780*/  SHF.R.U32.HI R11, RZ, UR48, R5.reuse ;  /* 0x00000030ff0b7c19 */ /* 0x100fe20008011605 */
[----:B------:R-:W-:Y:S01]  /*3790*/  ULOP3.LUT UR48, UR54, 0x3f, URZ, 0xc0, !UPT ;  /* 0x0000003f36307892 */ /* 0x000fe2000f8ec0ff */
[----:B------:R-:W-:Y:S01]  /*37a0*/  SHF.L.U64.HI R4, R4, UR60, R5 ;  /* 0x0000003c04047c19 */ /* 0x000fe20008010205 */
[----:B------:R-:W-:Y:S01]  /*37b0*/  ULOP3.LUT UR60, UR35, 0x3f, URZ, 0xc0, !UPT ;  /* 0x0000003f233c7892 */ /* 0x000fe2000f8ec0ff */
[----:B------:R-:W-:Y:S01]  /*37c0*/  LOP3.LUT R6, R6, R7, RZ, 0xfc, !PT ;  /* 0x0000000706067212 */ /* 0x000fe200078efcff */
[----:B------:R-:W-:Y:S01]  /*37d0*/  ULEA UR54, UR51, UR49, 0x3 ;  /* 0x0000003133367291 */ /* 0x000fe2000f8e18ff */
[----:B------:R-:W-:-:S05]  /*37e0*/  LOP3.LUT R7, R4, R11, RZ, 0xfc, !PT ;  /* 0x0000000b04077212 */ /* 0x000fca00078efcff */
[----:B------:R0:W-:Y:S01]  /*37f0*/  STL.64 [UR55], R6 ;  /* 0x00000006ff007987 */ /* 0x0001e20008100a37 */
[----:B------:R-:W-:Y:S01]  /*3800*/  ULEA UR55, UR52, UR49, 0x3 ;  /* 0x0000003134377291 */ /* 0x000fe2000f8e18ff */
[C-C-:B-1----:R-:W-:Y:S02]  /*3810*/  SHF.R.U64 R9, R2.reuse, UR48, R3.reuse ;  /* 0x0000003002097c19 */ /* 0x142fe40008001203 */
[C---:B------:R-:W-:Y:S02]  /*3820*/  SHF.L.U32 R8, R2.reuse, UR60, RZ ;  /* 0x0000003c02087c19 */ /* 0x040fe400080006ff */
[--C-:B------:R-:W-:Y:S02]  /*3830*/  SHF.R.U32.HI R5, RZ, UR48, R3.reuse ;  /* 0x00000030ff057c19 */ /* 0x100fe40008011603 */
[----:B------:R-:W-:Y:S02]  /*3840*/  SHF.L.U64.HI R4, R2, UR60, R3 ;  /* 0x0000003c02047c19 */ /* 0x000fe40008010203 */
[----:B------:R-:W0:Y:S01]  /*3850*/  LDL.64 R2, [UR54] ;  /* 0x00000036ff027983 */ /* 0x000e220008100a00 */
[----:B------:R-:W-:-:S02]  /*3860*/  LOP3.LUT R8, R8, R9, RZ, 0xfc, !PT ;  /* 0x0000000908087212 */ /* 0x000fc400078efcff */
[----:B------:R-:W-:-:S05]  /*3870*/  LOP3.LUT R9, R4, R5, RZ, 0xfc, !PT ;  /* 0x0000000504097212 */ /* 0x000fca00078efcff */
[----:B------:R1:W-:Y:S04]  /*3880*/  STL.64 [UR54], R8 ;  /* 0x00000008ff007987 */ /* 0x0003e80008100a36 */
[----:B------:R-:W1:Y:S01]  /*3890*/  LDL.64 R4, [UR55] ;  /* 0x00000037ff047983 */ /* 0x000e620008100a00 */
[----:B------:R-:W-:Y:S02]  /*38a0*/  UIADD3 UR48, UPT, UPT, -UR36, URZ, URZ ;  /* 0x000000ff24307290 */ /* 0x000fe4000fffe1ff */
[----:B------:R-:W-:Y:S02]  /*38b0*/  ULOP3.LUT UR60, UR36, 0x3f, URZ, 0xc0, !UPT ;  /* 0x0000003f243c7892 */ /* 0x000fe4000f8ec0ff */
[----:B------:R-:W-:Y:S02]  /*38c0*/  ULOP3.LUT UR48, UR48, 0x3f, URZ, 0xc0, !UPT ;  /* 0x0000003f30307892 */ /* 0x000fe4000f8ec0ff */
[----:B------:R-:W-:-:S04]  /*38d0*/  UIADD3 UR54, UPT, UPT, -UR37, URZ, URZ ;  /* 0x000000ff25367290 */ /* 0x000fc8000fffe1ff */
[----:B------:R-:W-:Y:S01]  /*38e0*/  ULOP3.LUT UR54, UR54, 0x3f, URZ, 0xc0, !UPT ;  /* 0x0000003f36367892 */ /* 0x000fe2000f8ec0ff */
[C-C-:B0-----:R-:W-:Y:S02]  /*38f0*/  SHF.R.U64 R7, R2.reuse, UR48, R3.reuse ;  /* 0x0000003002077c19 */ /* 0x141fe40008001203 */
[C---:B------:R-:W-:Y:S02]  /*3900*/  SHF.L.U32 R6, R2.reuse, UR60, RZ ;  /* 0x0000003c02067c19 */ /* 0x040fe400080006ff */
[--C-:B------:R-:W-:Y:S01]  /*3910*/  SHF.R.U32.HI R11, RZ, UR48, R3.reuse ;  /* 0x00000030ff0b7c19 */ /* 0x100fe20008011603 */
[----:B------:R-:W-:Y:S01]  /*3920*/  ULEA UR48, UR53, UR49, 0x3 ;  /* 0x0000003135307291 */ /* 0x000fe2000f8e18ff */
[----:B------:R-:W-:Y:S01]  /*3930*/  SHF.L.U64.HI R2, R2, UR60, R3 ;  /* 0x0000003c02027c19 */ /* 0x000fe20008010203 */
[----:B------:R-:W-:Y:S01]  /*3940*/  ULOP3.LUT UR60, UR37, 0x3f, URZ, 0xc0, !UPT ;  /* 0x0000003f253c7892 */ /* 0x000fe2000f8ec0ff */
[----:B------:R-:W-:Y:S02]  /*3950*/  LOP3.LUT R6, R6, R7, RZ, 0xfc, !PT ;  /* 0x0000000706067212 */ /* 0x000fe400078efcff */
[----:B------:R-:W-:-:S02]  /*3960*/  LOP3.LUT R7, R2, R11, RZ, 0xfc, !PT ;  /* 0x0000000b02077212 */ /* 0x000fc400078efcff */
[C-C-:B-1----:R-:W-:Y:S02]  /*3970*/  SHF.R.U64 R9, R4.reuse, UR54, R5.reuse ;  /* 0x0000003604097c19 */ /* 0x142fe40008001205 */
[C---:B------:R-:W-:Y:S01]  /*3980*/  SHF.L.U32 R8, R4.reuse, UR60, RZ ;  /* 0x0000003c04087c19 */ /* 0x040fe200080006ff */
[----:B------:R0:W-:Y:S01]  /*3990*/  STL.64 [UR55], R6 ;  /* 0x00000006ff007987 */ /* 0x0001e20008100a37 */
[--C-:B------:R-:W-:Y:S02]  /*39a0*/  SHF.R.U32.HI R11, RZ, UR54, R5.reuse ;  /* 0x00000036ff0b7c19 */ /* 0x100fe40008011605 */
[----:B------:R-:W-:Y:S01]  /*39b0*/  SHF.L.U64.HI R4, R4, UR60, R5 ;  /* 0x0000003c04047c19 */ /* 0x000fe20008010205 */
[----:B------:R-:W0:Y:S01]  /*39c0*/  LDL.64 R2, [UR48] ;  /* 0x00000030ff027983 */ /* 0x000e220008100a00 */
[----:B------:R-:W-:Y:S02]  /*39d0*/  LOP3.LUT R8, R8, R9, RZ, 0xfc, !PT ;  /* 0x0000000908087212 */ /* 0x000fe400078efcff */
        /* <DEDUP_REMOVED lines=10> */
[--C-:B------:R-:W-:Y:S01]  /*3a80*/  SHF.L.U64.HI R2, R2, UR55, R3.reuse ;  /* 0x0000003702027c19 */ /* 0x100fe20008010203 */
[----:B------:R-:W-:Y:S01]  /*3a90*/  ULOP3.LUT UR55, UR39, 0x3f, URZ, 0xc0, !UPT ;  /* 0x0000003f27377892 */ /* 0x000fe2000f8ec0ff */
[----:B------:R-:W-:Y:S01]  /*3aa0*/  SHF.R.U32.HI R11, RZ, UR48, R3 ;  /* 0x00000030ff0b7c19 */ /* 0x000fe20008011603 */
[----:B------:R-:W-:Y:S01]  /*3ab0*/  ULEA UR48, UR58, UR49, 0x3 ;  /* 0x000000313a307291 */ /* 0x000fe2000f8e18ff */
[----:B------:R-:W-:Y:S02]  /*3ac0*/  LOP3.LUT R6, R6, R7, RZ, 0xfc, !PT ;  /* 0x0000000706067212 */ /* 0x000fe400078efcff */
[----:B------:R-:W-:-:S02]  /*3ad0*/  LOP3.LUT R7, R2, R11, RZ, 0xfc, !PT ;  /* 0x0000000b02077212 */ /* 0x000fc400078efcff */
[C-C-:B-1----:R-:W-:Y:S02]  /*3ae0*/  SHF.R.U64 R9, R4.reuse, UR54, R5.reuse ;  /* 0x0000003604097c19 */ /* 0x142fe40008001205 */
[C---:B------:R-:W-:Y:S02]  /*3af0*/  SHF.L.U32 R8, R4.reuse, UR55, RZ ;  /* 0x0000003704087c19 */ /* 0x040fe400080006ff */
[--C-:B------:R-:W-:Y:S02]  /*3b00*/  SHF.R.U32.HI R11, RZ, UR54, R5.reuse ;  /* 0x00000036ff0b7c19 */ /* 0x100fe40008011605 */
[----:B------:R-:W-:Y:S01]  /*3b10*/  SHF.L.U64.HI R4, R4, UR55, R5 ;  /* 0x0000003704047c19 */ /* 0x000fe20008010205 */
[----:B------:R0:W-:Y:S01]  /*3b20*/  STL.64 [UR7], R6 ;  /* 0x00000006ff007987 */ /* 0x0001e20008100a07 */
[----:B------:R-:W-:Y:S02]  /*3b30*/  LOP3.LUT R8, R8, R9, RZ, 0xfc, !PT ;  /* 0x0000000908087212 */ /* 0x000fe400078efcff */
[----:B------:R-:W-:Y:S01]  /*3b40*/  LOP3.LUT R9, R4, R11, RZ, 0xfc, !PT ;  /* 0x0000000b04097212 */ /* 0x000fe200078efcff */
[----:B------:R-:W0:Y:S04]  /*3b50*/  LDL.64 R2, [UR48] ;  /* 0x00000030ff027983 */ /* 0x000e280008100a00 */
[----:B------:R1:W-:Y:S04]  /*3b60*/  STL.64 [UR48], R8 ;  /* 0x00000008ff007987 */ /* 0x0003e80008100a30 */
[----:B------:R-:W1:Y:S01]  /*3b70*/  LDL.64 R4, [UR11] ;  /* 0x0000000bff047983 */ /* 0x000e620008100a00 */
[----:B------:R-:W-:-:S04]  /*3b80*/  UIADD3 UR48, UPT, UPT, -UR40, URZ, URZ ;  /* 0x000000ff28307290 */ /* 0x000fc8000fffe1ff */
[----:B------:R-:W-:Y:S02]  /*3b90*/  ULOP3.LUT UR48, UR48, 0x3f, URZ, 0xc0, !UPT ;  /* 0x0000003f30307892 */ /* 0x000fe4000f8ec0ff */
[----:B------:R-:W-:Y:S02]  /*3ba0*/  UIADD3 UR54, UPT, UPT, -UR41, URZ, URZ ;  /* 0x000000ff29367290 */ /* 0x000fe4000fffe1ff */
[----:B------:R-:W-:Y:S02]  /*3bb0*/  ULOP3.LUT UR55, UR40, 0x3f, URZ, 0xc0, !UPT ;  /* 0x0000003f28377892 */ /* 0x000fe4000f8ec0ff */
[----:B------:R-:W-:Y:S01]  /*3bc0*/  ULOP3.LUT UR54, UR54, 0x3f, URZ, 0xc0, !UPT ;  /* 0x0000003f36367892 */ /* 0x000fe2000f8ec0ff */
[C-C-:B0-----:R-:W-:Y:S02]  /*3bd0*/  SHF.R.U64 R7, R2.reuse, UR48, R3.reuse ;  /* 0x0000003002077c19 */ /* 0x141fe40008001203 */
[----:B------:R-:W-:Y:S01]  /*3be0*/  SHF.R.U32.HI R11, RZ, UR48, R3 ;  /* 0x00000030ff0b7c19 */ /* 0x000fe20008011603 */
[----:B------:R-:W-:Y:S01]  /*3bf0*/  ULOP3.LUT UR48, UR41, 0x3f, URZ, 0xc0, !UPT ;  /* 0x0000003f29307892 */ /* 0x000fe2000f8ec0ff */
[----:B------:R-:W-:-:S02]  /*3c00*/  SHF.L.U32 R6, R2, UR55, RZ ;  /* 0x0000003702067c19 */ /* 0x000fc400080006ff */
[----:B------:R-:W-:Y:S02]  /*3c10*/  SHF.L.U64.HI R2, R2, UR55, R3 ;  /* 0x0000003702027c19 */ /* 0x000fe40008010203 */
[----:B------:R-:W-:Y:S02]  /*3c20*/  LOP3.LUT R6, R6, R7, RZ, 0xfc, !PT ;  /* 0x0000000706067212 */ /* 0x000fe400078efcff */
[C-C-:B-1----:R-:W-:Y:S02]  /*3c30*/  SHF.R.U64 R9, R4.reuse, UR54, R5.reuse ;  /* 0x0000003604097c19 */ /* 0x142fe40008001205 */
[----:B------:R-:W-:Y:S02]  /*3c40*/  SHF.L.U32 R8, R4, UR48, RZ ;  /* 0x0000003004087c19 */ /* 0x000fe400080006ff */
[----:B------:R-:W-:Y:S02]  /*3c50*/  LOP3.LUT R7, R2, R11, RZ, 0xfc, !PT ;  /* 0x0000000b02077212 */ /* 0x000fe400078efcff */
[----:B------:R-:W-:-:S02]  /*3c60*/  SHF.R.U32.HI R3, RZ, UR54, R5 ;  /* 0x00000036ff037c19 */ /* 0x000fc40008011605 */
[----:B------:R-:W-:Y:S02]  /*3c70*/  SHF.L.U64.HI R4, R4, UR48, R5 ;  /* 0x0000003004047c19 */ /* 0x000fe40008010205 */
[----:B------:R-:W-:Y:S01]  /*3c80*/  LOP3.LUT R8, R8, R9, RZ, 0xfc, !PT ;  /* 0x0000000908087212 */ /* 0x000fe200078efcff */
[----:B------:R0:W-:Y:S01]  /*3c90*/  STL.64 [UR11], R6 ;  /* 0x00000006ff007987 */ /* 0x0001e20008100a0b */
[----:B------:R-:W-:-:S03]  /*3ca0*/  LOP3.LUT R9, R4, R3, RZ, 0xfc, !PT ;  /* 0x0000000304097212 */ /* 0x000fc600078efcff */
[----:B------:R-:W0:Y:S04]  /*3cb0*/  LDL.64 R2, [UR10] ;  /* 0x0000000aff027983 */ /* 0x000e280008100a00 */
[----:B------:R1:W-:Y:S04]  /*3cc0*/  STL.64 [UR10], R8 ;  /* 0x00000008ff007987 */ /* 0x0003e80008100a0a */
[----:B------:R-:W2:Y:S01]  /*3cd0*/  LDL.64 R4, [UR6] ;  /* 0x00000006ff047983 */ /* 0x000ea20008100a00 */
[----:B------:R-:W-:Y:S02]  /*3ce0*/  UIADD3 UR48, UPT, UPT, -UR42, URZ, URZ ;  /* 0x000000ff2a307290 */ /* 0x000fe4000fffe1ff */
[----:B------:R-:W-:-:S02]  /*3cf0*/  ULOP3.LUT UR55, UR42, 0x3f, URZ, 0xc0, !UPT ;  /* 0x0000003f2a377892 */ /* 0x000fc4000f8ec0ff */
[----:B------:R-:W-:Y:S02]  /*3d00*/  ULOP3.LUT UR48, UR48, 0x3f, URZ, 0xc0, !UPT ;  /* 0x0000003f30307892 */ /* 0x000fe4000f8ec0ff */
[----:B------:R-:W-:Y:S02]  /*3d10*/  UIADD3 UR54, UPT, UPT, -UR43, URZ, URZ ;  /* 0x000000ff2b367290 */ /* 0x000fe4000fffe1ff */
[----:B------:R-:W-:Y:S02]  /*3d20*/  ULOP3.LUT UR60, UR43, 0x3f, URZ, 0xc0, !UPT ;  /* 0x0000003f2b3c7892 */ /* 0x000fe4000f8ec0ff */
[----:B------:R-:W-:Y:S01]  /*3d30*/  ULOP3.LUT UR54, UR54, 0x3f, URZ, 0xc0, !UPT ;  /* 0x0000003f36367892 */ /* 0x000fe2000f8ec0ff */
[C-C-:B0-----:R-:W-:Y:S02]  /*3d40*/  SHF.R.U64 R7, R2.reuse, UR48, R3.reuse ;  /* 0x0000003002077c19 */ /* 0x141fe40008001203 */
[----:B------:R-:W-:Y:S02]  /*3d50*/  SHF.L.U32 R6, R2, UR55, RZ ;  /* 0x0000003702067c19 */ /* 0x000fe400080006ff */
[----:B------:R-:W-:-:S02]  /*3d60*/  SHF.R.U32.HI R10, RZ, UR48, R3 ;  /* 0x00000030ff0a7c19 */ /* 0x000fc40008011603 */
[----:B------:R-:W-:Y:S01]  /*3d70*/  SHF.L.U64.HI R3, R2, UR55, R3 ;  /* 0x0000003702037c19 */ /* 0x000fe20008010203 */
[----:B------:R-:W-:Y:S01]  /*3d80*/  ULEA UR48, UR59, UR49, 0x3 ;  /* 0x000000313b307291 */ /* 0x000fe2000f8e18ff */
[----:B------:R-:W-:Y:S02]  /*3d90*/  LOP3.LUT R2, R6, R7, RZ, 0xfc, !PT ;  /* 0x0000000706027212 */ /* 0x000fe400078efcff */
[C-C-:B--2---:R-:W-:Y:S02]  /*3da0*/  SHF.R.U64 R15, R4.reuse, UR54, R5.reuse ;  /* 0x00000036040f7c19 */ /* 0x144fe40008001205 */
[C---:B------:R-:W-:Y:S02]  /*3db0*/  SHF.L.U32 R14, R4.reuse, UR60, RZ ;  /* 0x0000003c040e7c19 */ /* 0x040fe400080006ff */
[--C-:B------:R-:W-:Y:S02]  /*3dc0*/  SHF.R.U32.HI R7, RZ, UR54, R5.reuse ;  /* 0x00000036ff077c19 */ /* 0x100fe40008011605 */
[----:B------:R-:W-:-:S02]  /*3dd0*/  SHF.L.U64.HI R4, R4, UR60, R5 ;  /* 0x0000003c04047c19 */ /* 0x000fc40008010205 */
[----:B------:R-:W-:Y:S02]  /*3de0*/  LOP3.LUT R3, R3, R10, RZ, 0xfc, !PT ;  /* 0x0000000a03037212 */ /* 0x000fe400078efcff */
[----:B------:R-:W-:Y:S02]  /*3df0*/  LOP3.LUT R14, R14, R15, RZ, 0xfc, !PT ;  /* 0x0000000f0e0e7212 */ /* 0x000fe400078efcff */
[----:B------:R-:W-:Y:S01]  /*3e00*/  LOP3.LUT R15, R4, R7, RZ, 0xfc, !PT ;  /* 0x00000007040f7212 */ /* 0x000fe200078efcff */
[----:B------:R0:W-:Y:S04]  /*3e10*/  STL.64 [UR6], R2 ;  /* 0x00000002ff007987 */ /* 0x0001e80008100a06 */
[----:B------:R2:W-:Y:S04]  /*3e20*/  STL.64 [UR48], R14 ;  /* 0x0000000eff007987 */ /* 0x0005e80008100a30 */
[----:B------:R-:W3:Y:S04]  /*3e30*/  LDL.64 R40, [R1+0x8] ;  /* 0x0000080001287983 */ /* 0x000ee80000100a00 */
[----:B------:R-:W3:Y:S04]  /*3e40*/  LDL.64 R48, [R1+0x10] ;  /* 0x0000100001307983 */ /* 0x000ee80000100a00 */
[----:B------:R-:W4:Y:S04]  /*3e50*/  LDL.64 R46, [R1+0x18] ;  /* 0x00001800012e7983 */ /* 0x000f280000100a00 */
[----:B------:R-:W5:Y:S04]  /*3e60*/  LDL.64 R44, [R1+0x20] ;  /* 0x00002000012c7983 */ /* 0x000f680000100a00 */
[----:B-1----:R-:W5:Y:S04]  /*3e70*/  LDL.64 R8, [R1] ;  /* 0x0000000001087983 */ /* 0x002f680000100a00 */
[----:B------:R-:W5:Y:S04]  /*3e80*/  LDL.64 R12, [R1+0x28] ;  /* 0x00002800010c7983 */ /* 0x000f680000100a00 */
[----:B------:R-:W5:Y:S04]  /*3e90*/  LDL.64 R10, [R1+0x30] ;  /* 0x00003000010a7983 */ /* 0x000f680000100a00 */
[----:B------:R-:W5:Y:S04]  /*3ea0*/  LDL.64 R6, [R1+0x38] ;  /* 0x0000380001067983 */ /* 0x000f680000100a00 */
[----:B------:R-:W5:Y:S04]  /*3eb0*/  LDL.64 R4, [R1+0x40] ;  /* 0x0000400001047983 */ /* 0x000f680000100a00 */
[----:B0-----:R-:W5:Y:S04]  /*3ec0*/  LDL.64 R2, [R1+0x48] ;  /* 0x0000480001027983 */ /* 0x001f680000100a00 */
[----:B------:R-:W5:Y:S04]  /*3ed0*/  LDL.64 R22, [R1+0x50] ;  /* 0x0000500001167983 */ /* 0x000f680000100a00 */
[----:B------:R-:W5:Y:S04]  /*3ee0*/  LDL.64 R20, [R1+0x58] ;  /* 0x0000580001147983 */ /* 0x000f680000100a00 */
[----:B--2---:R-:W2:Y:S04]  /*3ef0*/  LDL.64 R14, [R1+0x60] ;  /* 0x00006000010e7983 */ /* 0x004ea80000100a00 */
[----:B------:R-:W2:Y:S04]  /*3f00*/  LDL.64 R16, [R1+0x68] ;  /* 0x0000680001107983 */ /* 0x000ea80000100a00 */
        /* <DEDUP_REMOVED lines=10> */
[----:B------:R-:W2:Y:S01]  /*3fb0*/  LDL.64 R38, [R1+0xc0] ;  /* 0x0000c00001267983 */ /* 0x000ea20000100a00 */
[----:B------:R-:W3:Y:S01]  /*3fc0*/  LDCU.64 UR54, c[0x3][UR4] ;  /* 0x00c00000043677ac */ /* 0x000ee20008000a00 */
[----:B------:R-:W-:-:S04]  /*3fd0*/  UIADD3 UR5, UPT, UPT, UR5, 0x1, URZ ;  /* 0x0000000105057890 */ /* 0x000fc8000fffe0ff */
[----:B------:R-:W-:Y:S02]  /*3fe0*/  UISETP.NE.AND UP0, UPT, UR5, 0x18, UPT ;  /* 0x000000180500788c */ /* 0x000fe4000bf05270 */
[----:B------:R-:W-:Y:S01]  /*3ff0*/  UIADD3 UR4, UPT, UPT, UR4, 0x8, URZ ;  /* 0x0000000804047890 */ /* 0x000fe2000fffe0ff */
[----:B---3--:R-:W-:Y:S02]  /*4000*/  LOP3.LUT R43, R48, UR54, R40, 0x9c, !PT ;  /* 0x00000036302b7c12 */ /* 0x008fe4000f8e9c28 */
[----:B------:R-:W-:Y:S02]  /*4010*/  LOP3.LUT R61, R49, UR55, R41, 0x9c, !PT ;  /* 0x00000037313d7c12 */ /* 0x000fe4000f8e9c29 */
[----:B----4-:R-:W-:Y:S02]  /*4020*/  LOP3.LUT R50, R40, R46, R48, 0xb4, !PT ;  /* 0x0000002e28327212 */ /* 0x010fe400078eb430 */
[----:B------:R-:W-:Y:S02]  /*4030*/  LOP3.LUT R51, R41, R47, R49, 0xb4, !PT ;  /* 0x0000002f29337212 */ /* 0x000fe400078eb431 */
[----:B-----5:R-:W-:-:S02]  /*4040*/  LOP3.LUT R48, R48, R44, R46, 0xb4, !PT ;  /* 0x0000002c30307212 */ /* 0x020fc400078eb42e */
[----:B------:R-:W-:Y:S02]  /*4050*/  LOP3.LUT R49, R49, R45, R47, 0xb4, !PT ;  /* 0x0000002d31317212 */ /* 0x000fe400078eb42f */
[----:B------:R-:W-:Y:S02]  /*4060*/  LOP3.LUT R46, R46, R8, R44, 0xb4, !PT ;  /* 0x000000082e2e7212 */ /* 0x000fe400078eb42c */
[----:B------:R-:W-:Y:S02]  /*4070*/  LOP3.LUT R47, R47, R9, R45, 0xb4, !PT ;  /* 0x000000092f2f7212 */ /* 0x000fe400078eb42d */
[----:B------:R-:W-:Y:S02]  /*4080*/  LOP3.LUT R44, R44, R40, R8, 0xb4, !PT ;  /* 0x000000282c2c7212 */ /* 0x000fe400078eb408 */
[----:B------:R-:W-:Y:S02]  /*4090*/  LOP3.LUT R45, R45, R41, R9, 0xb4, !PT ;  /* 0x000000292d2d7212 */ /* 0x000fe400078eb409 */
[----:B------:R-:W-:-:S02]  /*40a0*/  LOP3.LUT R8, R43, R8, RZ, 0x3c, !PT ;  /* 0x000000082b087212 */ /* 0x000fc400078e3cff */
[----:B------:R-:W-:Y:S02]  /*40b0*/  LOP3.LUT R43, R13, R7, R11, 0xb4, !PT ;  /* 0x000000070d2b7212 */ /* 0x000fe400078eb40b */
[----:B------:R-:W-:Y:S02]  /*40c0*/  LOP3.LUT R42, R12, R6, R10, 0xb4, !PT ;  /* 0x000000060c2a7212 */ /* 0x000fe400078eb40a */
[----:B------:R-:W-:Y:S02]  /*40d0*/  LOP3.LUT R41, R11, R5, R7, 0xb4, !PT ;  /* 0x000000050b297212 */ /* 0x000fe400078eb407 */
[----:B------:R-:W-:Y:S02]  /*40e0*/  LOP3.LUT R40, R10, R4, R6, 0xb4, !PT ;  /* 0x000000040a287212 */ /* 0x000fe400078eb406 */
[----:B------:R-:W-:Y:S02]  /*40f0*/  LOP3.LUT R7, R7, R3, R5, 0xb4, !PT ;  /* 0x0000000307077212 */ /* 0x000fe400078eb405 */
[----:B------:R-:W-:-:S02]  /*4100*/  LOP3.LUT R6, R6, R2, R4, 0xb4, !PT ;  /* 0x0000000206067212 */ /* 0x000fc400078eb404 */
[----:B------:R-:W-:Y:S02]  /*4110*/  LOP3.LUT R5, R5, R13, R3, 0xb4, !PT ;  /* 0x0000000d05057212 */ /* 0x000fe400078eb403 */
[----:B------:R-:W-:Y:S02]  /*4120*/  LOP3.LUT R4, R4, R12, R2, 0xb4, !PT ;  /* 0x0000000c04047212 */ /* 0x000fe400078eb402 */
[----:B------:R-:W-:Y:S02]  /*4130*/  LOP3.LUT R3, R3, R11, R13, 0xb4, !PT ;  /* 0x0000000b03037212 */ /* 0x000fe400078eb40d */
[----:B------:R-:W-:Y:S02]  /*4140*/  LOP3.LUT R2, R2, R10, R12, 0xb4, !PT ;  /* 0x0000000a02027212 */ /* 0x000fe400078eb40c */
[----:B--2---:R-:W-:Y:S02]  /*4150*/  LOP3.LUT R11, R23, R15, R21, 0xb4, !PT ;  /* 0x0000000f170b7212 */ /* 0x004fe400078eb415 */
[----:B------:R-:W-:-:S02]  /*4160*/  LOP3.LUT R10, R22, R14, R20, 0xb4, !PT ;  /* 0x0000000e160a7212 */ /* 0x000fc400078eb414 */
        /* <DEDUP_REMOVED lines=26> */
[----:B------:R-:W-:Y:S02]  /*4310*/  LOP3.LUT R9, R61, R9, RZ, 0x3c, !PT ;  /* 0x000000093d097212 */ /* 0x000fe400078e3cff */
[----:B------:R-:W-:Y:S02]  /*4320*/  LOP3.LUT R39, R39, R57, R59, 0xb4, !PT ;  /* 0x0000003927277212 */ /* 0x000fe400078eb43b */
[----:B------:R-:W-:Y:S01]  /*4330*/  LOP3.LUT R38, R38, R56, R58, 0xb4, !PT ;  /* 0x0000003826267212 */ /* 0x000fe200078eb43a */
[----:B------:R0:W-:Y:S04]  /*4340*/  STL.64 [R1+0x8], R50 ;  /* 0x0000083201007387 */ /* 0x0001e80000100a00 */
[----:B------:R0:W-:Y:S04]  /*4350*/  STL.64 [R1+0x10], R48 ;  /* 0x0000103001007387 */ /* 0x0001e80000100a00 */
[----:B------:R0:W-:Y:S04]  /*4360*/  STL.64 [R1+0x18], R46 ;  /* 0x0000182e01007387 */ /* 0x0001e80000100a00 */
[----:B------:R0:W-:Y:S04]  /*4370*/  STL.64 [R1+0x20], R44 ;  /* 0x0000202c01007387 */ /* 0x0001e80000100a00 */
[----:B------:R0:W-:Y:S04]  /*4380*/  STL.64 [R1], R8 ;  /* 0x0000000801007387 */ /* 0x0001e80000100a00 */
        /* <DEDUP_REMOVED lines=19> */
[----:B------:R0:W-:Y:S01]  /*44c0*/  STL.64 [R1+0xc0], R38 ;  /* 0x0000c02601007387 */ /* 0x0001e20000100a00 */
[----:B------:R-:W-:Y:S05]  /*44d0*/  BRA.U UP0, `(.L_x_3) ;  /* 0xffffffe1004c7547 */ /* 0x000fea000b83ffff */
[--C-:B------:R-:W-:Y:S01]  /*44e0*/  SHF.R.U32.HI R59, RZ, 0x10, R9.reuse ;  /* 0x00000010ff3b7819 */ /* 0x100fe20000011609 */
[----:B------:R-:W-:Y:S01]  /*44f0*/  STL [R1+0x190], RZ ;  /* 0x000190ff01007387 */ /* 0x000fe20000100800 */
[----:B------:R-:W-:Y:S02]  /*4500*/  SHF.R.U32.HI R56, RZ, 0x18, R9 ;  /* 0x00000018ff387819 */ /* 0x000fe40000011609 */
[C-C-:B------:R-:W-:Y:S02]  /*4510*/  SHF.R.U64 R60, R50.reuse, 0x10, R51.reuse ;  /* 0x00000010323c7819 */ /* 0x140fe40000001233 */
[----:B------:R-:W-:Y:S02]  /*4520*/  PRMT R56, R59, 0x3340, R56 ;  /* 0x000033403b387816 */ /* 0x000fe40000000038 */
[C-C-:B------:R-:W-:Y:S02]  /*4530*/  SHF.R.U64 R59, R50.reuse, 0x18, R51.reuse ;  /* 0x00000018323b7819 */ /* 0x140fe40000001233 */
[----:B------:R-:W-:-:S02]  /*4540*/  SHF.R.U64 R63, R50, 0x8, R51 ;  /* 0x00000008323f7819 */ /* 0x000fc40000001233 */
[--C-:B------:R-:W-:Y:S02]  /*4550*/  SHF.R.U32.HI R61, RZ, 0x10, R51.reuse ;  /* 0x00000010ff3d7819 */ /* 0x100fe40000011633 */
[----:B------:R-:W-:Y:S02]  /*4560*/  SHF.R.U32.HI R58, RZ, 0x18, R51 ;  /* 0x00000018ff3a7819 */ /* 0x000fe40000011633 */
[----:B------:R-:W-:Y:S02]  /*4570*/  PRMT R59, R60, 0x3340, R59 ;  /* 0x000033403c3b7816 */ /* 0x000fe4000000003b */
[----:B------:R-:W-:Y:S02]  /*4580*/  PRMT R60, R50, 0x3340, R63 ;  /* 0x00003340323c7816 */ /* 0x000fe4000000003f */
[----:B0-----:R-:W-:Y:S02]  /*4590*/  PRMT R50, R61, 0x3340, R58 ;  /* 0x000033403d327816 */ /* 0x001fe4000000003a */
[----:B------:R-:W-:-:S02]  /*45a0*/  SHF.R.U32.HI R58, RZ, 0x8, R51 ;  /* 0x00000008ff3a7819 */ /* 0x000fc40000011633 */
[C-C-:B------:R-:W-:Y:S02]  /*45b0*/  SHF.R.U64 R67, R48.reuse, 0x8, R49.reuse ;  /* 0x0000000830437819 */ /* 0x140fe40000001231 */
[----:B------:R-:W-:Y:S02]  /*45c0*/  PRMT R61, R51, 0x3340, R58 ;  /* 0x00003340333d7816 */ /* 0x000fe4000000003a */
[--C-:B------:R-:W-:Y:S02]  /*45d0*/  SHF.R.U32.HI R51, RZ, 0x10, R49.reuse ;  /* 0x00000010ff337819 */ /* 0x100fe40000011631 */
[--C-:B------:R-:W-:Y:S02]  /*45e0*/  SHF.R.U32.HI R58, RZ, 0x18, R49.reuse ;  /* 0x00000018ff3a7819 */ /* 0x100fe40000011631 */
[C-C-:B------:R-:W-:Y:S02]  /*45f0*/  SHF.R.U64 R63, R48.reuse, 0x10, R49.reuse ;  /* 0x00000010303f7819 */ /* 0x140fe40000001231 */
[----:B------:R-:W-:-:S02]  /*4600*/  SHF.R.U64 R62, R48, 0x18, R49 ;  /* 0x00000018303e7819 */ /* 0x000fc40000001231 */
[----:B------:R-:W-:Y:S02]  /*4610*/  PRMT R67, R48, 0x3340, R67 ;  /* 0x0000334030437816 */ /* 0x000fe40000000043 */
[----:B------:R-:W-:Y:S02]  /*4620*/  PRMT R58, R51, 0x3340, R58 ;  /* 0x00003340333a7816 */ /* 0x000fe4000000003a */
[----:B------:R-:W-:Y:S02]  /*4630*/  PRMT R48, R60, 0x5410, R59 ;  /* 0x000054103c307816 */ /* 0x000fe4000000003b */
[----:B------:R-:W-:Y:S02]  /*4640*/  PRMT R62, R63, 0x3340, R62 ;  /* 0x000033403f3e7816 */ /* 0x000fe4000000003e */
[----:B------:R-:W-:Y:S02]  /*4650*/  SHF.R.U32.HI R64, RZ, 0x8, R49 ;  /* 0x00000008ff407819 */ /* 0x000fe40000011631 */
[----:B------:R-:W-:-:S02]  /*4660*/  SHF.R.U64 R60, R46, 0x10, R47 ;  /* 0x000000102e3c7819 */ /* 0x000fc4000000122f */
[C-C-:B------:R-:W-:Y:S02]  /*4670*/  SHF.R.U64 R51, R46.reuse, 0x18, R47.reuse ;  /* 0x000000182e337819 */ /* 0x140fe4000000122f */
[----:B------:R-:W-:Y:S02]  /*4680*/  SHF.R.U64 R63, R46, 0x8, R47 ;  /* 0x000000082e3f7819 */ /* 0x000fe4000000122f */
[----:B------:R-:W-:Y:S02]  /*4690*/  PRMT R59, R49, 0x3340, R64 ;  /* 0x00003340313b7816 */ /* 0x000fe40000000040 */
[----:B------:R-:W-:Y:S02]  /*46a0*/  PRMT R51, R60, 0x3340, R51 ;  /* 0x000033403c337816 */ /* 0x000fe40000000033 */
[----:B------:R-:W-:Y:S02]  /*46b0*/  PRMT R49, R61, 0x5410, R50 ;  /* 0x000054103d317816 */ /* 0x000fe40000000032 */
[----:B------:R-:W-:-:S02]  /*46c0*/  PRMT R60, R46, 0x3340, R63 ;  /* 0x000033402e3c7816 */ /* 0x000fc4000000003f */
[--C-:B------:R-:W-:Y:S01]  /*46d0*/  SHF.R.U32.HI R64, RZ, 0x8, R47.reuse ;  /* 0x00000008ff407819 */ /* 0x100fe2000001162f */
[----:B------:R0:W-:Y:S01]  /*46e0*/  STL.64 [R1+0xd0], R48 ;  /* 0x0000d03001007387 */ /* 0x0001e20000100a00 */
[--C-:B------:R-:W-:Y:S02]  /*46f0*/  SHF.R.U32.HI R61, RZ, 0x10, R47.reuse ;  /* 0x00000010ff3d7819 */ /* 0x100fe4000001162f */
[----:B------:R-:W-:Y:S02]  /*4700*/  SHF.R.U32.HI R50, RZ, 0x18, R47 ;  /* 0x00000018ff327819 */ /* 0x000fe4000001162f */
[C-C-:B------:R-:W-:Y:S02]  /*4710*/  SHF.R.U64 R46, R44.reuse, 0x10, R45.reuse ;  /* 0x000000102c2e7819 */ /* 0x140fe4000000122d */
[----:B------:R-:W-:Y:S02]  /*4720*/  SHF.R.U64 R63, R44, 0x18, R45 ;  /* 0x000000182c3f7819 */ /* 0x000fe4000000122d */
[----:B------:R-:W-:-:S02]  /*4730*/  PRMT R65, R47, 0x3340, R64 ;  /* 0x000033402f417816 */ /* 0x000fc40000000040 */
[----:B------:R-:W-:Y:S02]  /*4740*/  PRMT R50, R61, 0x3340, R50 ;  /* 0x000033403d327816 */ /* 0x000fe40000000032 */
[----:B------:R-:W-:Y:S02]  /*4750*/  PRMT R63, R46, 0x3340, R63 ;  /* 0x000033402e3f7816 */ /* 0x000fe4000000003f */
[C-C-:B------:R-:W-:Y:S02]  /*4760*/  SHF.R.U64 R47, R44.reuse, 0x8, R45.reuse ;  /* 0x000000082c2f7819 */ /* 0x140fe4000000122d */
[--C-:B------:R-:W-:Y:S02]  /*4770*/  SHF.R.U32.HI R46, RZ, 0x10, R45.reuse ;  /* 0x00000010ff2e7819 */ /* 0x100fe4000001162d */
[----:B------:R-:W-:Y:S02]  /*4780*/  SHF.R.U32.HI R61, RZ, 0x18, R45 ;  /* 0x00000018ff3d7819 */ /* 0x000fe4000001162d */
[----:B------:R-:W-:-:S02]  /*4790*/  PRMT R64, R44, 0x3340, R47 ;  /* 0x000033402c407816 */ /* 0x000fc4000000002f */
[----:B------:R-:W-:Y:S02]  /*47a0*/  PRMT R61, R46, 0x3340, R61 ;  /* 0x000033402e3d7816 */ /* 0x000fe4000000003d */
[----:B------:R-:W-:Y:S02]  /*47b0*/  PRMT R44, R67, 0x5410, R62 ;  /* 0x00005410432c7816 */ /* 0x000fe4000000003e */
[----:B------:R-:W-:Y:S02]  /*47c0*/  SHF.R.U32.HI R62, RZ, 0x8, R45 ;  /* 0x00000008ff3e7819 */ /* 0x000fe4000001162d */
[C-C-:B------:R-:W-:Y:S02]  /*47d0*/  SHF.R.U64 R46, R42.reuse, 0x10, R43.reuse ;  /* 0x000000102a2e7819 */ /* 0x140fe4000000122b */
[----:B------:R-:W-:Y:S02]  /*47e0*/  SHF.R.U64 R47, R42, 0x18, R43 ;  /* 0x000000182a2f7819 */ /* 0x000fe4000000122b */
[----:B------:R-:W-:-:S02]  /*47f0*/  PRMT R62, R45, 0x3340, R62 ;  /* 0x000033402d3e7816 */ /* 0x000fc4000000003e */
[----:B------:R-:W-:Y:S02]  /*4800*/  PRMT R47, R46, 0x3340, R47 ;  /* 0x000033402e2f7816 */ /* 0x000fe4000000002f */
[----:B------:R-:W-:Y:S02]  /*4810*/  PRMT R45, R59, 0x5410, R58 ;  /* 0x000054103b2d7816 */ /* 0x000fe4000000003a */
[--C-:B------:R-:W-:Y:S02]  /*4820*/  SHF.R.U32.HI R46, RZ, 0x10, R43.reuse ;  /* 0x00000010ff2e7819 */ /* 0x100fe4000001162b */
[--C-:B0-----:R-:W-:Y:S01]  /*4830*/  SHF.R.U32.HI R49, RZ, 0x18, R43.reuse ;  /* 0x00000018ff317819 */ /* 0x101fe2000001162b */
[----:B------:R0:W-:Y:S01]  /*4840*/  STL.64 [R1+0xd8], R44 ;  /* 0x0000d82c01007387 */ /* 0x0001e20000100a00 */
[----:B------:R-:W-:Y:S02]  /*4850*/  SHF.R.U64 R59, R42, 0x8, R43 ;  /* 0x000000082a3b7819 */ /* 0x000fe4000000122b */
[----:B------:R-:W-:-:S02]  /*4860*/  PRMT R49, R46, 0x3340, R49 ;  /* 0x000033402e317816 */ /* 0x000fc40000000031 */
[----:B------:R-:W-:Y:S02]  /*4870*/  PRMT R58, R42, 0x3340, R59 ;  /* 0x000033402a3a7816 */ /* 0x000fe4000000003b */
[----:B------:R-:W-:Y:S02]  /*4880*/  SHF.R.U32.HI R46, RZ, 0x8, R43 ;  /* 0x00000008ff2e7819 */ /* 0x000fe4000001162b */
[C-C-:B------:R-:W-:Y:S02]  /*4890*/  SHF.R.U64 R59, R40.reuse, 0x10, R41.reuse ;  /* 0x00000010283b7819 */ /* 0x140fe40000001229 */
[C-C-:B------:R-:W-:Y:S02]  /*48a0*/  SHF.R.U64 R42, R40.reuse, 0x18, R41.reuse ;  /* 0x00000018282a7819 */ /* 0x140fe40000001229 */
[----:B------:R-:W-:Y:S02]  /*48b0*/  SHF.R.U64 R67, R40, 0x8, R41 ;  /* 0x0000000828437819 */ /* 0x000fe40000001229 */
[----:B------:R-:W-:-:S02]  /*48c0*/  PRMT R46, R43, 0x3340, R46 ;  /* 0x000033402b2e7816 */ /* 0x000fc4000000002e */
[----:B------:R-:W-:Y:S02]  /*48d0*/  PRMT R43, R59, 0x3340, R42 ;  /* 0x000033403b2b7816 */ /* 0x000fe4000000002a */
[----:B------:R-:W-:Y:S02]  /*48e0*/  PRMT R48, R40, 0x3340, R67 ;  /* 0x0000334028307816 */ /* 0x000fe40000000043 */
[--C-:B------:R-:W-:Y:S02]  /*48f0*/  SHF.R.U32.HI R59, RZ, 0x10, R41.reuse ;  /* 0x00000010ff3b7819 */ /* 0x100fe40000011629 */
[----:B------:R-:W-:Y:S02]  /*4900*/  SHF.R.U32.HI R42, RZ, 0x18, R41 ;  /* 0x00000018ff2a7819 */ /* 0x000fe40000011629 */
[----:B------:R-:W-:Y:S02]  /*4910*/  PRMT R40, R60, 0x5410, R51 ;  /* 0x000054103c287816 */ /* 0x000fe40000000033 */
[----:B------:R-:W-:-:S02]  /*4920*/  SHF.R.U32.HI R60, RZ, 0x8, R41 ;  /* 0x00000008ff3c7819 */ /* 0x000fc40000011629 */
[C-C-:B0-----:R-:W-:Y:S02]  /*4930*/  SHF.R.U64 R44, R6.reuse, 0x10, R7.reuse ;  /* 0x00000010062c7819 */ /* 0x141fe40000001207 */
[----:B------:R-:W-:Y:S02]  /*4940*/  SHF.R.U64 R45, R6, 0x18, R7 ;  /* 0x00000018062d7819 */ /* 0x000fe40000001207 */
[----:B------:R-:W-:Y:S02]  /*4950*/  PRMT R42, R59, 0x3340, R42 ;  /* 0x000033403b2a7816 */ /* 0x000fe4000000002a */
[----:B------:R-:W-:Y:S02]  /*4960*/  PRMT R59, R41, 0x3340, R60 ;  /* 0x00003340293b7816 */ /* 0x000fe4000000003c */
[----:B------:R-:W-:Y:S02]  /*4970*/  PRMT R45, R44, 0x3340, R45 ;  /* 0x000033402c2d7816 */ /* 0x000fe4000000002d */
[----:B------:R-:W-:-:S02]  /*4980*/  PRMT R41, R65, 0x5410, R50 ;  /* 0x0000541041297816 */ /* 0x000fc40000000032 */
[--C-:B------:R-:W-:Y:S02]  /*4990*/  SHF.R.U64 R65, R6, 0x8, R7.reuse ;  /* 0x0000000806417819 */ /* 0x100fe40000001207 */
[--C-:B------:R-:W-:Y:S01]  /*49a0*/  SHF.R.U32.HI R44, RZ, 0x10, R7.reuse ;  /* 0x00000010ff2c7819 */ /* 0x100fe20000011607 */
[----:B------:R0:W-:Y:S01]  /*49b0*/  STL.64 [R1+0xe0], R40 ;  /* 0x0000e02801007387 */ /* 0x0001e20000100a00 */
[----:B------:R-:W-:Y:S02]  /*49c0*/  SHF.R.U32.HI R51, RZ, 0x18, R7 ;  /* 0x00000018ff337819 */ /* 0x000fe40000011607 */
[----:B------:R-:W-:Y:S02]  /*49d0*/  SHF.R.U64 R67, R4, 0x8, R5 ;  /* 0x0000000804437819 */ /* 0x000fe40000001205 */
[----:B------:R-:W-:Y:S02]  /*49e0*/  PRMT R60, R6, 0x3340, R65 ;  /* 0x00003340063c7816 */ /* 0x000fe40000000041 */
[----:B------:R-:W-:-:S02]  /*49f0*/  PRMT R51, R44, 0x3340, R51 ;  /* 0x000033402c337816 */ /* 0x000fc40000000033 */
[----:B------:R-:W-:Y:S02]  /*4a00*/  SHF.R.U32.HI R44, RZ, 0x8, R7 ;  /* 0x00000008ff2c7819 */ /* 0x000fe40000011607 */
[C-C-:B------:R-:W-:Y:S02]  /*4a10*/  SHF.R.U64 R65, R4.reuse, 0x10, R5.reuse ;  /* 0x0000001004417819 */ /* 0x140fe40000001205 */
[C---:B------:R-:W-:Y:S02]  /*4a20*/  SHF.R.U64 R6, R4.reuse, 0x18, R5 ;  /* 0x0000001804067819 */ /* 0x040fe40000001205 */
[----:B------:R-:W-:Y:S02]  /*4a30*/  PRMT R50, R4, 0x3340, R67 ;  /* 0x0000334004327816 */ /* 0x000fe40000000043 */
[----:B------:R-:W-:Y:S02]  /*4a40*/  PRMT R4, R64, 0x5410, R63 ;  /* 0x0000541040047816 */ /* 0x000fe4000000003f */
[----:B------:R-:W-:-:S02]  /*4a50*/  SHF.R.U32.HI R64, RZ, 0x8, R5 ;  /* 0x00000008ff407819 */ /* 0x000fc40000011605 */
[C-C-:B------:R-:W-:Y:S02]  /*4a60*/  SHF.R.U64 R63, R2.reuse, 0x10, R3.reuse ;  /* 0x00000010023f7819 */ /* 0x140fe40000001203 */
[----:B0-----:R-:W-:Y:S02]  /*4a70*/  SHF.R.U64 R40, R2, 0x18, R3 ;  /* 0x0000001802287819 */ /* 0x001fe40000001203 */
[----:B------:R-:W-:Y:S02]  /*4a80*/  PRMT R44, R7, 0x3340, R44 ;  /* 0x00003340072c7816 */ /* 0x000fe4000000002c */
[----:B------:R-:W-:Y:S02]  /*4a90*/  PRMT R7, R65, 0x3340, R6 ;  /* 0x0000334041077816 */ /* 0x000fe40000000006 */
[--C-:B------:R-:W-:Y:S02]  /*4aa0*/  SHF.R.U32.HI R65, RZ, 0x10, R5.reuse ;  /* 0x00000010ff417819 */ /* 0x100fe40000011605 */
[----:B------:R-:W-:-:S02]  /*4ab0*/  SHF.R.U32.HI R6, RZ, 0x18, R5 ;  /* 0x00000018ff067819 */ /* 0x000fc40000011605 */
[----:B------:R-:W-:Y:S02]  /*4ac0*/  PRMT R41, R5, 0x3340, R64 ;  /* 0x0000334005297816 */ /* 0x000fe40000000040 */
[----:B------:R-:W-:Y:S02]  /*4ad0*/  PRMT R40, R63, 0x3340, R40 ;  /* 0x000033403f287816 */ /* 0x000fe40000000028 */
[----:B------:R-:W-:Y:S02]  /*4ae0*/  PRMT R5, R62, 0x5410, R61 ;  /* 0x000054103e057816 */ /* 0x000fe4000000003d */
[--C-:B------:R-:W-:Y:S02]  /*4af0*/  SHF.R.U64 R61, R2, 0x8, R3.reuse ;  /* 0x00000008023d7819 */ /* 0x100fe40000001203 */
[--C-:B------:R-:W-:Y:S01]  /*4b00*/  SHF.R.U32.HI R63, RZ, 0x10, R3.reuse ;  /* 0x00000010ff3f7819 */ /* 0x100fe20000011603 */
[----:B------:R0:W-:Y:S01]  /*4b10*/  STL.64 [R1+0xe8], R4 ;  /* 0x0000e80401007387 */ /* 0x0001e20000100a00 */
[----:B------:R-:W-:-:S02]  /*4b20*/  SHF.R.U32.HI R62, RZ, 0x18, R3 ;  /* 0x00000018ff3e7819 */ /* 0x000fc40000011603 */
        /* <DEDUP_REMOVED lines=13> */
[C-C-:B------:R-:W-:Y:S02]  /*4c00*/  SHF.R.U64 R3, R12.reuse, 0x10, R13.reuse ;  /* 0x000000100c037819 */ /* 0x140fe4000000120d */
[----:B0-----:R-:W-:Y:S02]  /*4c10*/  SHF.R.U64 R4, R12, 0x18, R13 ;  /* 0x000000180c047819 */ /* 0x001fe4000000120d */
[----:B------:R-:W-:Y:S02]  /*4c20*/  PRMT R2, R58, 0x5410, R47 ;  /* 0x000054103a027816 */ /* 0x000fe4000000002f */
[----:B------:R-:W-:Y:S02]  /*4c30*/  PRMT R4, R3, 0x3340, R4 ;  /* 0x0000334003047816 */ /* 0x000fe40000000004 */
[----:B------:R-:W-:-:S02]  /*4c40*/  SHF.R.U32.HI R58, RZ, 0x8, R11 ;  /* 0x00000008ff3a7819 */ /* 0x000fc4000001160b */
[----:B------:R-:W-:Y:S02]  /*4c50*/  PRMT R3, R46, 0x5410, R49 ;  /* 0x000054102e037816 */ /* 0x000fe40000000031 */
[C-C-:B------:R-:W-:Y:S02]  /*4c60*/  SHF.R.U64 R5, R12.reuse, 0x8, R13.reuse ;  /* 0x000000080c057819 */ /* 0x140fe4000000120d */
[--C-:B------:R-:W-:Y:S01]  /*4c70*/  SHF.R.U32.HI R47, RZ, 0x10, R13.reuse ;  /* 0x00000010ff2f7819 */ /* 0x100fe2000001160d */
[----:B------:R0:W-:Y:S01]  /*4c80*/  STL.64 [R1+0xf0], R2 ;  /* 0x0000f00201007387 */ /* 0x0001e20000100a00 */
[----:B------:R-:W-:Y:S02]  /*4c90*/  SHF.R.U32.HI R46, RZ, 0x18, R13 ;  /* 0x00000018ff2e7819 */ /* 0x000fe4000001160d */
[----:B------:R-:W-:Y:S02]  /*4ca0*/  PRMT R11, R11, 0x3340, R58 ;  /* 0x000033400b0b7816 */ /* 0x000fe4000000003a */
[----:B------:R-:W-:-:S02]  /*4cb0*/  PRMT R5, R12, 0x3340, R5 ;  /* 0x000033400c057816 */ /* 0x000fc40000000005 */
[----:B------:R-:W-:Y:S02]  /*4cc0*/  PRMT R12, R47, 0x3340, R46 ;  /* 0x000033402f0c7816 */ /* 0x000fe4000000002e */
[----:B------:R-:W-:Y:S02]  /*4cd0*/  SHF.R.U32.HI R58, RZ, 0x8, R13 ;  /* 0x00000008ff3a7819 */ /* 0x000fe4000001160d */
[C-C-:B------:R-:W-:Y:S02]  /*4ce0*/  SHF.R.U64 R49, R14.reuse, 0x10, R15.reuse ;  /* 0x000000100e317819 */ /* 0x140fe4000000120f */
[----:B------:R-:W-:Y:S02]  /*4cf0*/  SHF.R.U64 R46, R14, 0x18, R15 ;  /* 0x000000180e2e7819 */ /* 0x000fe4000000120f */
[----:B------:R-:W-:Y:S02]  /*4d00*/  PRMT R47, R13, 0x3340, R58 ;  /* 0x000033400d2f7816 */ /* 0x000fe4000000003a */
[----:B------:R-:W-:-:S02]  /*4d10*/  PRMT R13, R49, 0x3340, R46 ;  /* 0x00003340310d7816 */ /* 0x000fc4000000002e */
[----:B0-----:R-:W-:Y:S02]  /*4d20*/  PRMT R2, R48, 0x5410, R43 ;  /* 0x0000541030027816 */ /* 0x001fe4000000002b */
[--C-:B------:R-:W-:Y:S02]  /*4d30*/  SHF.R.U32.HI R49, RZ, 0x10, R15.reuse ;  /* 0x00000010ff317819 */ /* 0x100fe4000001160f */
[----:B------:R-:W-:Y:S02]  /*4d40*/  SHF.R.U32.HI R46, RZ, 0x18, R15 ;  /* 0x00000018ff2e7819 */ /* 0x000fe4000001160f */
[C-C-:B------:R-:W-:Y:S02]  /*4d50*/  SHF.R.U64 R48, R16.reuse, 0x10, R17.reuse ;  /* 0x0000001010307819 */ /* 0x140fe40000001211 */
[----:B------:R-:W-:Y:S02]  /*4d60*/  SHF.R.U64 R43, R16, 0x18, R17 ;  /* 0x00000018102b7819 */ /* 0x000fe40000001211 */
[----:B------:R-:W-:-:S02]  /*4d70*/  PRMT R3, R59, 0x5410, R42 ;  /* 0x000054103b037816 */ /* 0x000fc4000000002a */
[----:B------:R-:W-:Y:S02]  /*4d80*/  PRMT R46, R49, 0x3340, R46 ;  /* 0x00003340312e7816 */ /* 0x000fe4000000002e */
[----:B------:R-:W-:Y:S01]  /*4d90*/  SHF.R.U32.HI R58, RZ, 0x8, R15 ;  /* 0x00000008ff3a7819 */ /* 0x000fe2000001160f */
[----:B------:R0:W-:Y:S01]  /*4da0*/  STL.64 [R1+0xf8], R2 ;  /* 0x0000f80201007387 */ /* 0x0001e20000100a00 */
[----:B------:R-:W-:Y:S02]  /*4db0*/  PRMT R43, R48, 0x3340, R43 ;  /* 0x00003340302b7816 */ /* 0x000fe4000000002b */
[--C-:B------:R-:W-:Y:S02]  /*4dc0*/  SHF.R.U64 R59, R16, 0x8, R17.reuse ;  /* 0x00000008103b7819 */ /* 0x100fe40000001211 */
[--C-:B------:R-:W-:Y:S02]  /*4dd0*/  SHF.R.U32.HI R49, RZ, 0x10, R17.reuse ;  /* 0x00000010ff317819 */ /* 0x100fe40000011611 */
[----:B------:R-:W-:-:S02]  /*4de0*/  SHF.R.U32.HI R48, RZ, 0x18, R17 ;  /* 0x00000018ff307819 */ /* 0x000fc40000011611 */
[----:B------:R-:W-:Y:S02]  /*4df0*/  SHF.R.U64 R67, R14, 0x8, R15 ;  /* 0x000000080e437819 */ /* 0x000fe4000000120f */
[----:B------:R-:W-:Y:S02]  /*4e00*/  PRMT R15, R15, 0x3340, R58 ;  /* 0x000033400f0f7816 */ /* 0x000fe4000000003a */
[----:B------:R-:W-:Y:S02]  /*4e10*/  PRMT R42, R16, 0x3340, R59 ;  /* 0x00003340102a7816 */ /* 0x000fe4000000003b */
[----:B------:R-:W-:Y:S02]  /*4e20*/  PRMT R16, R49, 0x3340, R48 ;  /* 0x0000334031107816 */ /* 0x000fe40000000030 */
[----:B------:R-:W-:Y:S02]  /*4e30*/  SHF.R.U32.HI R58, RZ, 0x8, R17 ;  /* 0x00000008ff3a7819 */ /* 0x000fe40000011611 */
[----:B------:R-:W-:-:S02]  /*4e40*/  SHF.R.U64 R59, R18, 0x10, R19 ;  /* 0x00000010123b7819 */ /* 0x000fc40000001213 */
[----:B------:R-:W-:Y:S02]  /*4e50*/  SHF.R.U64 R48, R18, 0x18, R19 ;  /* 0x0000001812307819 */ /* 0x000fe40000001213 */
[----:B------:R-:W-:Y:S02]  /*4e60*/  PRMT R14, R14, 0x3340, R67 ;  /* 0x000033400e0e7816 */ /* 0x000fe40000000043 */
[----:B------:R-:W-:Y:S02]  /*4e70*/  PRMT R49, R17, 0x3340, R58 ;  /* 0x0000334011317816 */ /* 0x000fe4000000003a */
[----:B------:R-:W-:Y:S02]  /*4e80*/  PRMT R17, R59, 0x3340, R48 ;  /* 0x000033403b117816 */ /* 0x000fe40000000030 */
[--C-:B------:R-:W-:Y:S02]  /*4e90*/  SHF.R.U64 R67, R18, 0x8, R19.reuse ;  /* 0x0000000812437819 */ /* 0x100fe40000001213 */
[----:B------:R-:W-:-:S02]  /*4ea0*/  SHF.R.U32.HI R59, RZ, 0x10, R19 ;  /* 0x00000010ff3b7819 */ /* 0x000fc40000011613 */
[----:B------:R-:W-:Y:S02]  /*4eb0*/  SHF.R.U32.HI R58, RZ, 0x18, R19 ;  /* 0x00000018ff3a7819 */ /* 0x000fe40000011613 */
[----:B------:R-:W-:Y:S02]  /*4ec0*/  PRMT R48, R18, 0x3340, R67 ;  /* 0x0000334012307816 */ /* 0x000fe40000000043 */
[----:B0-----:R-:W-:Y:S02]  /*4ed0*/  PRMT R2, R60, 0x5410, R45 ;  /* 0x000054103c027816 */ /* 0x001fe4000000002d */
        /* <DEDUP_REMOVED lines=18> */
[C-C-:B------:R-:W-:Y:S02]  /*5000*/  SHF.R.U64 R67, R22.reuse, 0x8, R23.reuse ;  /* 0x0000000816437819 */ /* 0x140fe40000001217 */
[--C-:B------:R-:W-:Y:S02]  /*5010*/  SHF.R.U32.HI R60, RZ, 0x10, R23.reuse ;  /* 0x00000010ff3c7819 */ /* 0x100fe40000011617 */
[----:B------:R-:W-:Y:S02]  /*5020*/  SHF.R.U32.HI R51, RZ, 0x18, R23 ;  /* 0x00000018ff337819 */ /* 0x000fe40000011617 */
[----:B------:R-:W-:Y:S02]  /*5030*/  PRMT R58, R22, 0x3340, R67 ;  /* 0x00003340163a7816 */ /* 0x000fe40000000043 */
[----:B------:R-:W-:-:S02]  /*5040*/  PRMT R22, R60, 0x3340, R51 ;  /* 0x000033403c167816 */ /* 0x000fc40000000033 */
[----:B------:R-:W-:Y:S02]  /*5050*/  PRMT R50, R50, 0x5410, R7 ;  /* 0x0000541032327816 */ /* 0x000fe40000000007 */
[----:B------:R-:W-:Y:S02]  /*5060*/  PRMT R51, R41, 0x5410, R6 ;  /* 0x0000541029337816 */ /* 0x000fe40000000006 */
[----:B------:R-:W-:Y:S02]  /*5070*/  SHF.R.U32.HI R60, RZ, 0x8, R23 ;  /* 0x00000008ff3c7819 */ /* 0x000fe40000011617 */
[C-C-:B0-----:R-:W-:Y:S01]  /*5080*/  SHF.R.U64 R2, R24.reuse, 0x10, R25.reuse ;  /* 0x0000001018027819 */ /* 0x141fe20000001219 */
[----:B------:R0:W-:Y:S01]  /*5090*/  STL.64 [R1+0x108], R50 ;  /* 0x0001083201007387 */ /* 0x0001e20000100a00 */
[--C-:B------:R-:W-:Y:S02]  /*50a0*/  SHF.R.U64 R3, R24, 0x18, R25.reuse ;  /* 0x0000001818037819 */ /* 0x100fe40000001219 */
[----:B------:R-:W-:-:S02]  /*50b0*/  SHF.R.U32.HI R7, RZ, 0x10, R25 ;  /* 0x00000010ff077819 */ /* 0x000fc40000011619 */
[----:B------:R-:W-:Y:S02]  /*50c0*/  SHF.R.U32.HI R6, RZ, 0x18, R25 ;  /* 0x00000018ff067819 */ /* 0x000fe40000011619 */
[----:B------:R-:W-:Y:S02]  /*50d0*/  PRMT R23, R23, 0x3340, R60 ;  /* 0x0000334017177816 */ /* 0x000fe4000000003c */
[----:B------:R-:W-:Y:S02]  /*50e0*/  PRMT R3, R2, 0x3340, R3 ;  /* 0x0000334002037816 */ /* 0x000fe40000000003 */
[----:B------:R-:W-:Y:S02]  /*50f0*/  PRMT R6, R7, 0x3340, R6 ;  /* 0x0000334007067816 */ /* 0x000fe40000000006 */
[--C-:B------:R-:W-:Y:S02]  /*5100*/  SHF.R.U64 R41, R24, 0x8, R25.reuse ;  /* 0x0000000818297819 */ /* 0x100fe40000001219 */
[----:B------:R-:W-:-:S02]  /*5110*/  SHF.R.U32.HI R60, RZ, 0x8, R25 ;  /* 0x00000008ff3c7819 */ /* 0x000fc40000011619 */
[C-C-:B------:R-:W-:Y:S02]  /*5120*/  SHF.R.U64 R7, R26.reuse, 0x10, R27.reuse ;  /* 0x000000101a077819 */ /* 0x140fe4000000121b */
[C-C-:B------:R-:W-:Y:S02]  /*5130*/  SHF.R.U64 R2, R26.reuse, 0x18, R27.reuse ;  /* 0x000000181a027819 */ /* 0x140fe4000000121b */
[----:B------:R-:W-:Y:S02]  /*5140*/  SHF.R.U64 R67, R26, 0x8, R27 ;  /* 0x000000081a437819 */ /* 0x000fe4000000121b */
[----:B------:R-:W-:Y:S02]  /*5150*/  PRMT R24, R24, 0x3340, R41 ;  /* 0x0000334018187816 */ /* 0x000fe40000000029 */
[----:B------:R-:W-:Y:S02]  /*5160*/  PRMT R25, R25, 0x3340, R60 ;  /* 0x0000334019197816 */ /* 0x000fe4000000003c */
[----:B------:R-:W-:-:S02]  /*5170*/  PRMT R2, R7, 0x3340, R2 ;  /* 0x0000334007027816 */ /* 0x000fc40000000002 */
[----:B------:R-:W-:Y:S02]  /*5180*/  PRMT R67, R26, 0x3340, R67 ;  /* 0x000033401a437816 */ /* 0x000fe40000000043 */
[--C-:B------:R-:W-:Y:S02]  /*5190*/  SHF.R.U32.HI R60, RZ, 0x10, R27.reuse ;  /* 0x00000010ff3c7819 */ /* 0x100fe4000001161b */
[--C-:B------:R-:W-:Y:S02]  /*51a0*/  SHF.R.U32.HI R7, RZ, 0x18, R27.reuse ;  /* 0x00000018ff077819 */ /* 0x100fe4000001161b */
[----:B0-----:R-:W-:Y:S02]  /*51b0*/  SHF.R.U32.HI R50, RZ, 0x8, R27 ;  /* 0x00000008ff327819 */ /* 0x001fe4000001161b */
[C-C-:B------:R-:W-:Y:S02]  /*51c0*/  SHF.R.U64 R41, R28.reuse, 0x10, R29.reuse ;  /* 0x000000101c297819 */ /* 0x140fe4000000121d */
[----:B------:R-:W-:-:S02]  /*51d0*/  SHF.R.U64 R26, R28, 0x18, R29 ;  /* 0x000000181c1a7819 */ /* 0x000fc4000000121d */
[----:B------:R-:W-:Y:S02]  /*51e0*/  PRMT R7, R60, 0x3340, R7 ;  /* 0x000033403c077816 */ /* 0x000fe40000000007 */
[----:B------:R-:W-:Y:S02]  /*51f0*/  PRMT R50, R27, 0x3340, R50 ;  /* 0x000033401b327816 */ /* 0x000fe40000000032 */
[----:B------:R-:W-:Y:S02]  /*5200*/  PRMT R26, R41, 0x3340, R26 ;  /* 0x00003340291a7816 */ /* 0x000fe4000000001a */
[----:B------:R-:W-:Y:S02]  /*5210*/  PRMT R40, R61, 0x5410, R40 ;  /* 0x000054103d287816 */ /* 0x000fe40000000028 */
[----:B------:R-:W-:Y:S02]  /*5220*/  PRMT R41, R65, 0x5410, R62 ;  /* 0x0000541041297816 */ /* 0x000fe4000000003e */
[----:B------:R-:W-:-:S02]  /*5230*/  SHF.R.U64 R51, R28, 0x8, R29 ;  /* 0x000000081c337819 */ /* 0x000fc4000000121d */
[--C-:B------:R-:W-:Y:S01]  /*5240*/  SHF.R.U32.HI R60, RZ, 0x10, R29.reuse ;  /* 0x00000010ff3c7819 */ /* 0x100fe2000001161d */
[----:B------:R0:W-:Y:S01]  /*5250*/  STL.64 [R1+0x110], R40 ;  /* 0x0001102801007387 */ /* 0x0001e20000100a00 */
[----:B------:R-:W-:Y:S02]  /*5260*/  SHF.R.U32.HI R27, RZ, 0x18, R29 ;  /* 0x00000018ff1b7819 */ /* 0x000fe4000001161d */
[----:B------:R-:W-:Y:S02]  /*5270*/  PRMT R51, R28, 0x3340, R51 ;  /* 0x000033401c337816 */ /* 0x000fe40000000033 */
[----:B------:R-:W-:Y:S02]  /*5280*/  PRMT R27, R60, 0x3340, R27 ;  /* 0x000033403c1b7816 */ /* 0x000fe4000000001b */
[----:B------:R-:W-:Y:S02]  /*5290*/  SHF.R.U32.HI R60, RZ, 0x8, R29 ;  /* 0x00000008ff3c7819 */ /* 0x000fe4000001161d */
[----:B------:R-:W-:-:S02]  /*52a0*/  SHF.R.U64 R61, R30, 0x10, R31 ;  /* 0x000000101e3d7819 */ /* 0x000fc4000000121f */
[C-C-:B------:R-:W-:Y:S02]  /*52b0*/  SHF.R.U64 R28, R30.reuse, 0x18, R31.reuse ;  /* 0x000000181e1c7819 */ /* 0x140fe4000000121f */
[--C-:B0-----:R-:W-:Y:S02]  /*52c0*/  SHF.R.U32.HI R40, RZ, 0x8, R31.reuse ;  /* 0x00000008ff287819 */ /* 0x101fe4000001161f */
[----:B------:R-:W-:Y:S02]  /*52d0*/  PRMT R60, R29, 0x3340, R60 ;  /* 0x000033401d3c7816 */ /* 0x000fe4000000003c */
[----:B------:R-:W-:Y:S02]  /*52e0*/  PRMT R28, R61, 0x3340, R28 ;  /* 0x000033403d1c7816 */ /* 0x000fe4000000001c */
[--C-:B------:R-:W-:Y:S02]  /*52f0*/  SHF.R.U64 R61, R30, 0x8, R31.reuse ;  /* 0x000000081e3d7819 */ /* 0x100fe4000000121f */
[----:B------:R-:W-:-:S02]  /*5300*/  SHF.R.U32.HI R62, RZ, 0x10, R31 ;  /* 0x00000010ff3e7819 */ /* 0x000fc4000001161f */
[----:B------:R-:W-:Y:S02]  /*5310*/  SHF.R.U32.HI R29, RZ, 0x18, R31 ;  /* 0x00000018ff1d7819 */ /* 0x000fe4000001161f */
[----:B------:R-:W-:Y:S02]  /*5320*/  PRMT R40, R31, 0x3340, R40 ;  /* 0x000033401f287816 */ /* 0x000fe40000000028 */
[----:B------:R-:W-:Y:S02]  /*5330*/  PRMT R65, R11, 0x5410, R10 ;  /* 0x000054100b417816 */ /* 0x000fe4000000000a */
[--C-:B------:R-:W-:Y:S02]  /*5340*/  SHF.R.U64 R11, R32, 0x8, R33.reuse ;  /* 0x00000008200b7819 */ /* 0x100fe40000001221 */
[--C-:B------:R-:W-:Y:S02]  /*5350*/  SHF.R.U32.HI R31, RZ, 0x10, R33.reuse ;  /* 0x00000010ff1f7819 */ /* 0x100fe40000011621 */
[----:B------:R-:W-:-:S02]  /*5360*/  SHF.R.U32.HI R10, RZ, 0x18, R33 ;  /* 0x00000018ff0a7819 */ /* 0x000fc40000011621 */
[----:B------:R-:W-:Y:S02]  /*5370*/  PRMT R61, R30, 0x3340, R61 ;  /* 0x000033401e3d7816 */ /* 0x000fe4000000003d */
[C-C-:B------:R-:W-:Y:S02]  /*5380*/  SHF.R.U64 R41, R32.reuse, 0x10, R33.reuse ;  /* 0x0000001020297819 */ /* 0x140fe40000001221 */
[C---:B------:R-:W-:Y:S02]  /*5390*/  SHF.R.U64 R30, R32.reuse, 0x18, R33 ;  /* 0x00000018201e7819 */ /* 0x040fe40000001221 */
[----:B------:R-:W-:Y:S02]  /*53a0*/  PRMT R11, R32, 0x3340, R11 ;  /* 0x00003340200b7816 */ /* 0x000fe4000000000b */
[----:B------:R-:W-:Y:S02]  /*53b0*/  PRMT R10, R31, 0x3340, R10 ;  /* 0x000033401f0a7816 */ /* 0x000fe4000000000a */
[----:B------:R-:W-:-:S02]  /*53c0*/  SHF.R.U64 R32, R34, 0x10, R35 ;  /* 0x0000001022207819 */ /* 0x000fc40000001223 */
[----:B------:R-:W-:Y:S02]  /*53d0*/  SHF.R.U64 R31, R34, 0x18, R35 ;  /* 0x00000018221f7819 */ /* 0x000fe40000001223 */
[----:B------:R-:W-:Y:S02]  /*53e0*/  PRMT R30, R41, 0x3340, R30 ;  /* 0x00003340291e7816 */ /* 0x000fe4000000001e */
[----:B------:R-:W-:Y:S02]  /*53f0*/  PRMT R31, R32, 0x3340, R31 ;  /* 0x00003340201f7816 */ /* 0x000fe4000000001f */
[----:B------:R-:W-:Y:S02]  /*5400*/  PRMT R29, R62, 0x3340, R29 ;  /* 0x000033403e1d7816 */ /* 0x000fe4000000001d */
[--C-:B------:R-:W-:Y:S02]  /*5410*/  SHF.R.U32.HI R41, RZ, 0x10, R35.reuse ;  /* 0x00000010ff297819 */ /* 0x100fe40000011623 */
[----:B------:R-:W-:-:S02]  /*5420*/  SHF.R.U32.HI R32, RZ, 0x18, R35 ;  /* 0x00000018ff207819 */ /* 0x000fc40000011623 */
[----:B------:R-:W-:Y:S02]  /*5430*/  SHF.R.U32.HI R62, RZ, 0x8, R33 ;  /* 0x00000008ff3e7819 */ /* 0x000fe40000011621 */
[----:B------:R-:W-:Y:S02]  /*5440*/  PRMT R4, R5, 0x5410, R4 ;  /* 0x0000541005047816 */ /* 0x000fe40000000004 */
[----:B------:R-:W-:Y:S02]  /*5450*/  PRMT R32, R41, 0x3340, R32 ;  /* 0x0000334029207816 */ /* 0x000fe40000000020 */
[----:B------:R-:W-:Y:S02]  /*5460*/  PRMT R5, R47, 0x5410, R12 ;  /* 0x000054102f057816 */ /* 0x000fe4000000000c */
[----:B------:R-:W-:Y:S02]  /*5470*/  PRMT R33, R33, 0x3340, R62 ;  /* 0x0000334021217816 */ /* 0x000fe4000000003e */
[C-C-:B------:R-:W-:Y:S01]  /*5480*/  SHF.R.U64 R41, R36.reuse, 0x10, R37.reuse ;  /* 0x0000001024297819 */ /* 0x140fe20000001225 */
[----:B------:R0:W-:Y:S01]  /*5490*/  STL.64 [R1+0x120], R4 ;  /* 0x0001200401007387 */ /* 0x0001e20000100a00 */
[----:B------:R-:W-:-:S02]  /*54a0*/  SHF.R.U64 R12, R36, 0x18, R37 ;  /* 0x00000018240c7819 */ /* 0x000fc40000001225 */
[----:B------:R-:W-:Y:S02]  /*54b0*/  PRMT R64, R64, 0x5410, R63 ;  /* 0x0000541040407816 */ /* 0x000fe4000000003f */
[--C-:B------:R-:W-:Y:S02]  /*54c0*/  SHF.R.U32.HI R62, RZ, 0x8, R35.reuse ;  /* 0x00000008ff3e7819 */ /* 0x100fe40000011623 */
[----:B------:R-:W-:Y:S01]  /*54d0*/  SHF.R.U64 R63, R34, 0x8, R35 ;  /* 0x00000008223f7819 */ /* 0x000fe20000001223 */
[----:B------:R-:W-:Y:S01]  /*54e0*/  STL.64 [R1+0x118], R64 ;  /* 0x0001184001007387 */ /* 0x000fe20000100a00 */
[----:B------:R-:W-:Y:S02]  /*54f0*/  PRMT R12, R41, 0x3340, R12 ;  /* 0x00003340290c7816 */ /* 0x000fe4000000000c */
[----:B------:R-:W-:Y:S02]  /*5500*/  PRMT R35, R35, 0x3340, R62 ;  /* 0x0000334023237816 */ /* 0x000fe4000000003e */
[----:B------:R-:W-:-:S02]  /*5510*/  SHF.R.U64 R41, R36, 0x8, R37 ;  /* 0x0000000824297819 */ /* 0x000fc40000001225 */
[----:B------:R-:W-:Y:S02]  /*5520*/  PRMT R34, R34, 0x3340, R63 ;  /* 0x0000334022227816 */ /* 0x000fe4000000003f */
[--C-:B------:R-:W-:Y:S02]  /*5530*/  SHF.R.U32.HI R62, RZ, 0x10, R37.reuse ;  /* 0x00000010ff3e7819 */ /* 0x100fe40000011625 */
[----:B------:R-:W-:Y:S02]  /*5540*/  SHF.R.U32.HI R47, RZ, 0x18, R37 ;  /* 0x00000018ff2f7819 */ /* 0x000fe40000011625 */
[----:B------:R-:W-:Y:S02]  /*5550*/  SHF.R.U64 R63, R8, 0x8, R9 ;  /* 0x00000008083f7819 */ /* 0x000fe40000001209 */
[----:B------:R-:W-:Y:S02]  /*5560*/  PRMT R41, R36, 0x3340, R41 ;  /* 0x0000334024297816 */ /* 0x000fe40000000029 */
[----:B------:R-:W-:-:S02]  /*5570*/  PRMT R14, R14, 0x5410, R13 ;  /* 0x000054100e0e7816 */ /* 0x000fc4000000000d */
[----:B------:R-:W-:Y:S02]  /*5580*/  PRMT R15, R15, 0x5410, R46 ;  /* 0x000054100f0f7816 */ /* 0x000fe4000000002e */
[----:B------:R-:W-:Y:S02]  /*5590*/  PRMT R36, R62, 0x3340, R47 ;  /* 0x000033403e247816 */ /* 0x000fe4000000002f */
[----:B------:R-:W-:Y:S01]  /*55a0*/  PRMT R57, R57, 0x3340, R57 ;  /* 0x0000334039397816 */ /* 0x000fe20000000039 */
[----:B------:R1:W-:Y:S01]  /*55b0*/  STL.64 [R1+0x128], R14 ;  /* 0x0001280e01007387 */ /* 0x0003e20000100a00 */
[----:B------:R-:W-:Y:S02]  /*55c0*/  SHF.R.U64 R47, R38, 0x10, R39 ;  /* 0x00000010262f7819 */ /* 0x000fe40000001227 */
[----:B------:R-:W-:Y:S02]  /*55d0*/  PRMT R62, R8, 0x3340, R63 ;  /* 0x00003340083e7816 */ /* 0x000fe4000000003f */
[----:B0-----:R-:W-:-:S02]  /*55e0*/  SHF.R.U64 R4, R38, 0x18, R39 ;  /* 0x0000001826047819 */ /* 0x001fc40000001227 */
[C---:B------:R-:W-:Y:S02]  /*55f0*/  SHF.R.U64 R5, R38.reuse, 0x8, R39 ;  /* 0x0000000826057819 */ /* 0x040fe40000001227 */
[----:B------:R-:W-:Y:S02]  /*5600*/  PRMT R25, R25, 0x5410, R6 ;  /* 0x0000541019197816 */ /* 0x000fe40000000006 */
[----:B------:R-:W-:Y:S02]  /*5610*/  PRMT R4, R47, 0x3340, R4 ;  /* 0x000033402f047816 */ /* 0x000fe40000000004 */
[----:B------:R-:W-:Y:S02]  /*5620*/  PRMT R5, R38, 0x3340, R5 ;  /* 0x0000334026057816 */ /* 0x000fe40000000005 */
[----:B------:R-:W-:Y:S02]  /*5630*/  PRMT R57, R62, 0x5410, R57 ;  /* 0x000054103e397816 */ /* 0x000fe40000000039 */
[----:B------:R-:W-:-:S02]  /*5640*/  SHF.R.U32.HI R6, RZ, 0x8, R9 ;  /* 0x00000008ff067819 */ /* 0x000fc40000011609 */
[----:B-1----:R-:W-:Y:S02]  /*5650*/  SHF.R.U64 R15, R8, 0x18, R9 ;  /* 0x00000018080f7819 */ /* 0x002fe40000001209 */
[----:B------:R-:W-:Y:S02]  /*5660*/  SHF.R.U32.HI R64, RZ, 0x8, R37 ;  /* 0x00000008ff407819 */ /* 0x000fe40000011625 */
[--C-:B------:R-:W-:Y:S02]  /*5670*/  SHF.R.U32.HI R47, RZ, 0x10, R39.reuse ;  /* 0x00000010ff2f7819 */ /* 0x100fe40000011627 */
[--C-:B------:R-:W-:Y:S02]  /*5680*/  SHF.R.U32.HI R38, RZ, 0x18, R39.reuse ;  /* 0x00000018ff267819 */ /* 0x100fe40000011627 */
[----:B------:R-:W-:Y:S02]  /*5690*/  SHF.R.U32.HI R62, RZ, 0x8, R39 ;  /* 0x00000008ff3e7819 */ /* 0x000fe40000011627 */
[----:B------:R-:W-:-:S02]  /*56a0*/  SHF.R.U32.HI R8, RZ, 0x10, R8 ;  /* 0x00000010ff087819 */ /* 0x000fc40000011608 */
[----:B------:R-:W-:Y:S02]  /*56b0*/  PRMT R24, R24, 0x5410, R3 ;  /* 0x0000541018187816 */ /* 0x000fe40000000003 */
[----:B------:R-:W-:Y:S02]  /*56c0*/  PRMT R2, R67, 0x5410, R2 ;  /* 0x0000541043027816 */ /* 0x000fe40000000002 */
[----:B------:R-:W-:Y:S01]  /*56d0*/  PRMT R3, R50, 0x5410, R7 ;  /* 0x0000541032037816 */ /* 0x000fe20000000007 */
[----:B------:R-:W-:Y:S01]  /*56e0*/  STL.64 [R1+0x150], R24 ;  /* 0x0001501801007387 */ /* 0x000fe20000100a00 */
[----:B------:R-:W-:Y:S02]  /*56f0*/  PRMT R7, R9, 0x3340, R6 ;  /* 0x0000334009077816 */ /* 0x000fe40000000006 */
[----:B------:R-:W-:Y:S01]  /*5700*/  PRMT R37, R37, 0x3340, R64 ;  /* 0x0000334025257816 */ /* 0x000fe20000000040 */
[----:B------:R0:W-:Y:S01]  /*5710*/  STL.64 [R1+0x158], R2 ;  /* 0x0001580201007387 */ /* 0x0001e20000100a00 */
[----:B------:R-:W-:-:S02]  /*5720*/  PRMT R38, R47, 0x3340, R38 ;  /* 0x000033402f267816 */ /* 0x000fc40000000026 */
[----:B------:R-:W-:Y:S02]  /*5730*/  PRMT R39, R39, 0x3340, R62 ;  /* 0x0000334027277816 */ /* 0x000fe4000000003e */
[----:B------:R-:W-:Y:S02]  /*5740*/  PRMT R42, R42, 0x5410, R43 ;  /* 0x000054102a2a7816 */ /* 0x000fe4000000002b */
[----:B------:R-:W-:Y:S02]  /*5750*/  PRMT R8, R8, 0x7054, R57 ;  /* 0x0000705408087816 */ /* 0x000fe40000000039 */
[----:B------:R-:W-:Y:S02]  /*5760*/  PRMT R43, R49, 0x5410, R16 ;  /* 0x00005410312b7816 */ /* 0x000fe40000000010 */
[----:B------:R-:W-:Y:S02]  /*5770*/  PRMT R49, R45, 0x5410, R18 ;  /* 0x000054102d317816 */ /* 0x000fe40000000012 */
[----:B------:R-:W-:Y:S01]  /*5780*/  PRMT R45, R59, 0x5410, R20 ;  /* 0x000054103b2d7816 */ /* 0x000fe20000000014 */
[----:B------:R1:W-:Y:S01]  /*5790*/  STL.64 [R1+0x130], R42 ;  /* 0x0001302a01007387 */ /* 0x0003e20000100a00 */
[----:B------:R-:W-:-:S02]  /*57a0*/  PRMT R9, R7, 0x5410, R56 ;  /* 0x0000541007097816 */ /* 0x000fc40000000038 */
[----:B------:R-:W-:Y:S02]  /*57b0*/  PRMT R48, R48, 0x5410, R17 ;  /* 0x0000541030307816 */ /* 0x000fe40000000011 */
[----:B------:R-:W-:Y:S02]  /*57c0*/  PRMT R44, R44, 0x5410, R19 ;  /* 0x000054102c2c7816 */ /* 0x000fe40000000013 */
[----:B------:R-:W-:Y:S01]  /*57d0*/  PRMT R58, R58, 0x5410, R21 ;  /* 0x000054103a3a7816 */ /* 0x000fe20000000015 */
[----:B------:R1:W-:Y:S01]  /*57e0*/  STL.64 [R1+0x138], R48 ;  /* 0x0001383001007387 */ /* 0x0003e20000100a00 */
[----:B------:R-:W-:Y:S02]  /*57f0*/  PRMT R59, R23, 0x5410, R22 ;  /* 0x00005410173b7816 */ /* 0x000fe40000000016 */
[----:B------:R-:W-:Y:S01]  /*5800*/  PRMT R26, R51, 0x5410, R26 ;  /* 0x00005410331a7816 */ /* 0x000fe2000000001a */
[----:B------:R1:W-:Y:S01]  /*5810*/  STL.64 [R1+0x140], R44 ;  /* 0x0001402c01007387 */ /* 0x0003e20000100a00 */
[----:B------:R-:W-:-:S02]  /*5820*/  PRMT R27, R60, 0x5410, R27 ;  /* 0x000054103c1b7816 */ /* 0x000fc4000000001b */
[----:B------:R-:W-:Y:S01]  /*5830*/  PRMT R28, R61, 0x5410, R28 ;  /* 0x000054103d1c7816 */ /* 0x000fe2000000001c */
[----:B------:R1:W-:Y:S01]  /*5840*/  STL.64 [R1+0x148], R58 ;  /* 0x0001483a01007387 */ /* 0x0003e20000100a00 */
        /* <DEDUP_REMOVED lines=10> */
[----:B0-----:R-:W-:Y:S01]  /*58f0*/  PRMT R2, R5, 0x5410, R4 ;  /* 0x0000541005027816 */ /* 0x001fe20000000004 */
[----:B------:R1:W-:Y:S01]  /*5900*/  STL.64 [R1+0x178], R34 ;  /* 0x0001782201007387 */ /* 0x0003e20000100a00 */
[----:B------:R-:W-:Y:S01]  /*5910*/  PRMT R3, R39, 0x5410, R38 ;  /* 0x0000541027037816 */ /* 0x000fe20000000026 */
[----:B------:R-:W-:Y:S01]  /*5920*/  IMAD.MOV.U32 R4, RZ, RZ, RZ ;  /* 0x000000ffff047224 */ /* 0x000fe200078e00ff */
[----:B------:R-:W-:Y:S01]  /*5930*/  PRMT R8, R15, 0x654, R8 ;  /* 0x000006540f087816 */ /* 0x000fe20000000008 */
[----:B------:R1:W-:Y:S04]  /*5940*/  STL.64 [R1+0x180], R12 ;  /* 0x0001800c01007387 */ /* 0x0003e80000100a00 */
[----:B------:R1:W-:Y:S04]  /*5950*/  STL.64 [R1+0x188], R2 ;  /* 0x0001880201007387 */ /* 0x0003e80000100a00 */
[----:B------:R1:W-:Y:S02]  /*5960*/  STL.64 [R1+0xc8], R8 ;  /* 0x0000c80801007387 */ /* 0x0003e40000100a00 */
.L_x_2:
[----:B------:R-:W-:Y:S05]  /*5970*/  BSYNC.RECONVERGENT B0 ;  /* 0x0000000000007941 */ /* 0x000fea0003800200 */
.L_x_1:
[----:B------:R-:W-:Y:S01]  /*5980*/  IMAD.IADD R20, R1, 0x1, R4 ;  /* 0x0000000101147824 */ /* 0x000fe200078e0204 */
[----:B-----5:R-:W-:Y:S01]  /*5990*/  LOP3.LUT R57, R57, 0x1, RZ, 0x3c, !PT ;  /* 0x0000000139397812 */ /* 0x020fe200078e3cff */
[----:B------:R-:W0:Y:S04]  /*59a0*/  LDCU UR56, c[0x3][0x120] ;  /* 0x00c02400ff3877ac */ /* 0x000e280008000800 */
[----:B------:R2:W-:Y:S01]  /*59b0*/  STL.U8 [R20+0xc8], R57 ;  /* 0x0000c83914007387 */ /* 0x0005e20000100000 */
[----:B------:R-:W3:Y:S03]  /*59c0*/  LDCU UR57, c[0x3][0x148] ;  /* 0x00c02900ff3977ac */ /* 0x000ee60008000800 */
[----:B-1----:R-:W4:Y:S01]  /*59d0*/  LDL.64 R2, [R1+0xc8] ;  /* 0x0000c80001027983 */ /* 0x002f220000100a00 */
[----:B------:R-:W1:Y:S03]  /*59e0*/  LDCU UR58, c[0x3][0x16c] ;  /* 0x00c02d80ff3a77ac */ /* 0x000e660008000800 */
[----:B------:R-:W3:Y:S01]  /*59f0*/  LDL R48, [R1+0x14c] ;  /* 0x00014c0001307983 */ /* 0x000ee20000100800 */
[----:B------:R-:W0:Y:S03]  /*5a00*/  LDCU UR59, c[0x3][0x17c] ;  /* 0x00c02f80ff3b77ac */ /* 0x000e260008000800 */
[----:B------:R-:W3:Y:S01]  /*5a10*/  LDL.64 R4, [R1+0xd0] ;  /* 0x0000d00001047983 */ /* 0x000ee20000100a00 */
[----:B------:R-:W0:Y:S03]  /*5a20*/  LDCU.64 UR50, c[0x3][0x158] ;  /* 0x00c02b00ff3277ac */ /* 0x000e260008000a00 */
[----:B------:R-:W3:Y:S01]  /*5a30*/  LDL.64 R8, [R1+0xe0] ;  /* 0x0000e00001087983 */ /* 0x000ee20000100a00 */
[----:B------:R-:W0:Y:S03]  /*5a40*/  LDCU.64 UR52, c[0x3][0x160] ;  /* 0x00c02c00ff3477ac */ /* 0x000e260008000a00 */
[----:B------:R-:W3:Y:S01]  /*5a50*/  LDL.64 R6, [R1+0xd8] ;  /* 0x0000d80001067983 */ /* 0x000ee20000100a00 */
[----:B------:R-:W0:Y:S03]  /*5a60*/  LDCU.128 UR20, c[0x3][0xc0] ;  /* 0x00c01800ff1477ac */ /* 0x000e260008000c00 */
        /* <DEDUP_REMOVED lines=8> */
[----:B--2---:R-:W2:Y:S01]  /*5af0*/  LDL.64 R20, [R1+0x110] ;  /* 0x0001100001147983 */ /* 0x004ea20000100a00 */
[----:B------:R-:W0:Y:S03]  /*5b00*/  LDCU.128 UR40, c[0x3][0x110] ;  /* 0x00c02200ff2877ac */ /* 0x000e260008000c00 */
        /* <DEDUP_REMOVED lines=15> */
[----:B----4-:R-:W-:-:S05]  /*5c00*/  PRMT R46, R3, 0x7771, RZ ;  /* 0x00007771032e7816 */ /* 0x010fca00000000ff */
[----:B------:R-:W-:Y:S01]  /*5c10*/  IMAD.SHL.U32 R46, R46, 0x100, RZ ;  /* 0x000001002e2e7824 */ /* 0x000fe200078e00ff */
[----:B------:R-:W-:-:S04]  /*5c20*/  PRMT R47, R3, 0x7770, RZ ;  /* 0x00007770032f7816 */ /* 0x000fc800000000ff */
[----:B------:R-:W-:Y:S02]  /*5c30*/  LOP3.LUT R58, R46, 0xff00, RZ, 0xc0, !PT ;  /* 0x0000ff002e3a7812 */ /* 0x000fe400078ec0ff */
[----:B---3--:R-:W-:Y:S02]  /*5c40*/  PRMT R46, R48, 0x7771, RZ ;  /* 0x00007771302e7816 */ /* 0x008fe400000000ff */
[----:B------:R-:W-:-:S03]  /*5c50*/  LOP3.LUT R59, R58, 0xff, R47, 0xf8, !PT ;  /* 0x000000ff3a3b7812 */ /* 0x000fc600078ef82f */
[----:B------:R-:W-:Y:S01]  /*5c60*/  IMAD.SHL.U32 R58, R46, 0x100, RZ ;  /* 0x000001002e3a7824 */ /* 0x000fe200078e00ff */
[----:B------:R-:W-:-:S04]  /*5c70*/  PRMT R46, R48, 0x7770, RZ ;  /* 0x00007770302e7816 */ /* 0x000fc800000000ff */
[----:B------:R-:W-:Y:S02]  /*5c80*/  LOP3.LUT R61, R58, 0xff00, RZ, 0xc0, !PT ;  /* 0x0000ff003a3d7812 */ /* 0x000fe400078ec0ff */
[----:B------:R-:W-:Y:S02]  /*5c90*/  PRMT R49, R5, 0x7771, RZ ;  /* 0x0000777105317816 */ /* 0x000fe400000000ff */
[----:B------:R-:W-:Y:S02]  /*5ca0*/  LOP3.LUT R61, R61, 0xff, R46, 0xf8, !PT ;  /* 0x000000ff3d3d7812 */ /* 0x000fe400078ef82e */
[----:B------:R-:W3:Y:S01]  /*5cb0*/  LDL R46, [R1+0x148] ;  /* 0x00014800012e7983 */ /* 0x000ee20000100800 */
[----:B------:R-:W-:Y:S01]  /*5cc0*/  PRMT R47, R3, 0x7772, RZ ;  /* 0x00007772032f7816 */ /* 0x000fe200000000ff */
[----:B------:R-:W-:-:S04]  /*5cd0*/  IMAD.SHL.U32 R49, R49, 0x100, RZ ;  /* 0x0000010031317824 */ /* 0x000fc800078e00ff */
[----:B------:R-:W-:Y:S01]  /*5ce0*/  IMAD.U32 R58, R47, 0x10000, RZ ;  /* 0x000100002f3a7824 */ /* 0x000fe200078e00ff */
[----:B------:R-:W-:Y:S02]  /*5cf0*/  PRMT R47, R5, 0x7770, RZ ;  /* 0x00007770052f7816 */ /* 0x000fe400000000ff */
[----:B------:R-:W-:Y:S02]  /*5d00*/  LOP3.LUT R60, R49, 0xff00, RZ, 0xc0, !PT ;  /* 0x0000ff00313c7812 */ /* 0x000fe400078ec0ff */
[----:B------:R-:W-:Y:S02]  /*5d10*/  LOP3.LUT R62, R59, 0xff0000, R58, 0xf8, !PT ;  /* 0x00ff00003b3e7812 */ /* 0x000fe400078ef83a */
[----:B------:R-:W-:Y:S02]  /*5d20*/  LOP3.LUT R60, R60, 0xff, R47, 0xf8, !PT ;  /* 0x000000ff3c3c7812 */ /* 0x000fe400078ef82f */
[----:B------:R-:W-:Y:S02]  /*5d30*/  PRMT R47, R3, 0x7773, RZ ;  /* 0x00007773032f7816 */ /* 0x000fe400000000ff */
[----:B------:R-:W-:-:S02]  /*5d40*/  PRMT R49, R5, 0x7772, RZ ;  /* 0x0000777205317816 */ /* 0x000fc400000000ff */
[----:B------:R-:W-:Y:S02]  /*5d50*/  PRMT R3, R48, 0x7772, RZ ;  /* 0x0000777230037816 */ /* 0x000fe400000000ff */
[----:B------:R-:W-:Y:S01]  /*5d60*/  PRMT R59, R9, 0x7771, RZ ;  /* 0x00007771093b7816 */ /* 0x000fe200000000ff */
[----:B------:R-:W-:Y:S01]  /*5d70*/  IMAD.SHL.U32 R47, R47, 0x1000000, RZ ;  /* 0x010000002f2f7824 */ /* 0x000fe200078e00ff */
[----:B------:R-:W-:Y:S01]  /*5d80*/  PRMT R5, R5, 0x7773, RZ ;  /* 0x0000777305057816 */ /* 0x000fe200000000ff */
[----:B------:R-:W-:Y:S02]  /*5d90*/  IMAD.U32 R49, R49, 0x10000, RZ ;  /* 0x0001000031317824 */ /* 0x000fe400078e00ff */
[----:B------:R-:W-:Y:S02]  /*5da0*/  IMAD.U32 R58, R3, 0x10000, RZ ;  /* 0x00010000033a7824 */ /* 0x000fe400078e00ff */
[----:B------:R-:W-:Y:S01]  /*5db0*/  IMAD.SHL.U32 R59, R59, 0x100, RZ ;  /* 0x000001003b3b7824 */ /* 0x000fe200078e00ff */
[----:B------:R-:W-:Y:S01]  /*5dc0*/  LOP3.LUT R3, R47, R62, RZ, 0xfc, !PT ;  /* 0x0000003e2f037212 */ /* 0x000fe200078efcff */
[----:B------:R-:W-:Y:S01]  /*5dd0*/  IMAD.SHL.U32 R5, R5, 0x1000000, RZ ;  /* 0x0100000005057824 */ /* 0x000fe200078e00ff */
[----:B------:R-:W-:-:S02]  /*5de0*/  LOP3.LUT R60, R60, 0xff0000, R49, 0xf8, !PT ;  /* 0x00ff00003c3c7812 */ /* 0x000fc400078ef831 */
[----:B------:R-:W-:Y:S02]  /*5df0*/  LOP3.LUT R47, R61, 0xff0000, R58, 0xf8, !PT ;  /* 0x00ff00003d2f7812 */ /* 0x000fe400078ef83a */
[----:B------:R-:W-:Y:S02]  /*5e00*/  PRMT R58, R9, 0x7770, RZ ;  /* 0x00007770093a7816 */ /* 0x000fe400000000ff */
[----:B------:R-:W-:Y:S02]  /*5e10*/  LOP3.LUT R61, R59, 0xff00, RZ, 0xc0, !PT ;  /* 0x0000ff003b3d7812 */ /* 0x000fe400078ec0ff */
[----:B------:R-:W-:Y:S02]  /*5e20*/  LOP3.LUT R5, R5, R60, RZ, 0xfc, !PT ;  /* 0x0000003c05057212 */ /* 0x000fe400078efcff */
[----:B------:R-:W-:Y:S02]  /*5e30*/  LOP3.LUT R60, R61, 0xff, R58, 0xf8, !PT ;  /* 0x000000ff3d3c7812 */ /* 0x000fe400078ef83a */
[----:B------:R-:W-:-:S02]  /*5e40*/  PRMT R49, R7, 0x7771, RZ ;  /* 0x0000777107317816 */ /* 0x000fc400000000ff */
[----:B------:R-:W-:Y:S02]  /*5e50*/  PRMT R58, R11, 0x7771, RZ ;  /* 0x000077710b3a7816 */ /* 0x000fe400000000ff */
[----:B------:R-:W-:Y:S01]  /*5e60*/  PRMT R59, R9, 0x7772, RZ ;  /* 0x00007772093b7816 */ /* 0x000fe200000000ff */
[----:B------:R-:W-:Y:S02]  /*5e70*/  IMAD.SHL.U32 R62, R49, 0x100, RZ ;  /* 0x00000100313e7824 */ /* 0x000fe400078e00ff */
[----:B------:R-:W-:Y:S02]  /*5e80*/  IMAD.SHL.U32 R58, R58, 0x100, RZ ;  /* 0x000001003a3a7824 */ /* 0x000fe400078e00ff */
[----:B------:R-:W-:Y:S01]  /*5e90*/  IMAD.U32 R59, R59, 0x10000, RZ ;  /* 0x000100003b3b7824 */ /* 0x000fe200078e00ff */
[----:B------:R-:W-:Y:S02]  /*5ea0*/  PRMT R49, R7, 0x7770, RZ ;  /* 0x0000777007317816 */ /* 0x000fe400000000ff */
[----:B------:R-:W-:-:S02]  /*5eb0*/  LOP3.LUT R62, R62, 0xff00, RZ, 0xc0, !PT ;  /* 0x0000ff003e3e7812 */ /* 0x000fc400078ec0ff */
[----:B------:R-:W-:Y:S02]  /*5ec0*/  LOP3.LUT R61, R58, 0xff00, RZ, 0xc0, !PT ;  /* 0x0000ff003a3d7812 */ /* 0x000fe400078ec0ff */
[C---:B------:R-:W-:Y:S02]  /*5ed0*/  PRMT R58, R11.reuse, 0x7772, RZ ;  /* 0x000077720b3a7816 */ /* 0x040fe400000000ff */
[----:B------:R-:W-:Y:S02]  /*5ee0*/  LOP3.LUT R59, R60, 0xff0000, R59, 0xf8, !PT ;  /* 0x00ff00003c3b7812 */ /* 0x000fe400078ef83b */
[----:B------:R-:W-:Y:S02]  /*5ef0*/  PRMT R60, R11, 0x7770, RZ ;  /* 0x000077700b3c7816 */ /* 0x000fe400000000ff */
[----:B------:R-:W-:Y:S01]  /*5f00*/  LOP3.LUT R62, R62, 0xff, R49, 0xf8, !PT ;  /* 0x000000ff3e3e7812 */ /* 0x000fe200078ef831 */
[----:B------:R-:W-:Y:S01]  /*5f10*/  IMAD.U32 R58, R58, 0x10000, RZ ;  /* 0x000100003a3a7824 */ /* 0x000fe200078e00ff */
[----:B------:R-:W-:-:S02]  /*5f20*/  PRMT R49, R7, 0x7772, RZ ;  /* 0x0000777207317816 */ /* 0x000fc400000000ff */
        /* <DEDUP_REMOVED lines=8> */
[----:B------:R-:W-:Y:S01]  /*5fb0*/  LOP3.LUT R49, R62, 0xff0000, R49, 0xf8, !PT ;  /* 0x00ff00003e317812 */ /* 0x000fe200078ef831 */
[----:B------:R-:W-:Y:S01]  /*5fc0*/  IMAD.SHL.U32 R62, R9, 0x1000000, RZ ;  /* 0x01000000093e7824 */ /* 0x000fe200078e00ff */
[----:B------:R-:W-:-:S02]  /*5fd0*/  LOP3.LUT R11, R11, R58, RZ, 0xfc, !PT ;  /* 0x0000003a0b0b7212 */ /* 0x000fc400078efcff */
[----:B------:R-:W-:Y:S02]  /*5fe0*/  PRMT R58, R15, 0x7771, RZ ;  /* 0x000077710f3a7816 */ /* 0x000fe400000000ff */
[----:B------:R-:W-:Y:S02]  /*5ff0*/  LOP3.LUT R7, R60, R49, RZ, 0xfc, !PT ;  /* 0x000000313c077212 */ /* 0x000fe400078efcff */
[----:B------:R-:W-:Y:S01]  /*6000*/  LOP3.LUT R9, R62, R59, RZ, 0xfc, !PT ;  /* 0x0000003b3e097212 */ /* 0x000fe200078efcff */
[----:B------:R-:W-:Y:S01]  /*6010*/  IMAD.SHL.U32 R60, R58, 0x100, RZ ;  /* 0x000001003a3c7824 */ /* 0x000fe200078e00ff */
[----:B------:R-:W-:Y:S02]  /*6020*/  PRMT R59, R13, 0x7771, RZ ;  /* 0x000077710d3b7816 */ /* 0x000fe400000000ff */
[----:B------:R-:W-:Y:S02]  /*6030*/  PRMT R58, R15, 0x7770, RZ ;  /* 0x000077700f3a7816 */ /* 0x000fe400000000ff */
[----:B------:R-:W-:Y:S01]  /*6040*/  LOP3.LUT R61, R60, 0xff00, RZ, 0xc0, !PT ;  /* 0x0000ff003c3d7812 */ /* 0x000fe200078ec0ff */
[----:B------:R-:W-:-:S03]  /*6050*/  IMAD.SHL.U32 R59, R59, 0x100, RZ ;  /* 0x000001003b3b7824 */ /* 0x000fc600078e00ff */
[----:B------:R-:W-:Y:S02]  /*6060*/  LOP3.LUT R60, R61, 0xff, R58, 0xf8, !PT ;  /* 0x000000ff3d3c7812 */ /* 0x000fe400078ef83a */
[----:B------:R-:W-:Y:S02]  /*6070*/  PRMT R58, R17, 0x7771, RZ ;  /* 0x00007771113a7816 */ /* 0x000fe400000000ff */
[----:B------:R-:W-:Y:S02]  /*6080*/  LOP3.LUT R62, R59, 0xff00, RZ, 0xc0, !PT ;  /* 0x0000ff003b3e7812 */ /* 0x000fe400078ec0ff */
[----:B------:R-:W-:Y:S01]  /*6090*/  PRMT R59, R15, 0x7772, RZ ;  /* 0x000077720f3b7816 */ /* 0x000fe200000000ff */
[----:B------:R-:W-:Y:S01]  /*60a0*/  IMAD.SHL.U32 R58, R58, 0x100, RZ ;  /* 0x000001003a3a7824 */ /* 0x000fe200078e00ff */
[----:B------:R-:W-:-:S03]  /*60b0*/  PRMT R49, R13, 0x7770, RZ ;  /* 0x000077700d317816 */ /* 0x000fc600000000ff */
[----:B------:R-:W-:Y:S01]  /*60c0*/  IMAD.U32 R59, R59, 0x10000, RZ ;  /* 0x000100003b3b7824 */ /* 0x000fe200078e00ff */
[----:B------:R-:W-:Y:S02]  /*60d0*/  LOP3.LUT R61, R58, 0xff00, RZ, 0xc0, !PT ;  /* 0x0000ff003a3d7812 */ /* 0x000fe400078ec0ff */
[----:B------:R-:W-:Y:S02]  /*60e0*/  LOP3.LUT R62, R62, 0xff, R49, 0xf8, !PT ;  /* 0x000000ff3e3e7812 */ /* 0x000fe400078ef831 */
[----:B------:R-:W-:Y:S02]  /*60f0*/  PRMT R58, R17, 0x7772, RZ ;  /* 0x00007772113a7816 */ /* 0x000fe400000000ff */
[----:B------:R-:W-:Y:S02]  /*6100*/  PRMT R49, R13, 0x7772, RZ ;  /* 0x000077720d317816 */ /* 0x000fe400000000ff */
[----:B------:R-:W-:Y:S02]  /*6110*/  LOP3.LUT R59, R60, 0xff0000, R59, 0xf8, !PT ;  /* 0x00ff00003c3b7812 */ /* 0x000fe400078ef83b */
[C---:B------:R-:W-:Y:S01]  /*6120*/  PRMT R60, R17.reuse, 0x7770, RZ ;  /* 0x00007770113c7816 */ /* 0x040fe200000000ff */
[----:B------:R-:W-:Y:S01]  /*6130*/  IMAD.U32 R58, R58, 0x10000, RZ ;  /* 0x000100003a3a7824 */ /* 0x000fe200078e00ff */
[----:B------:R-:W-:Y:S01]  /*6140*/  PRMT R17, R17, 0x7773, RZ ;  /* 0x0000777311117816 */ /* 0x000fe200000000ff */
[----:B------:R-:W-:Y:S01]  /*6150*/  IMAD.U32 R49, R49, 0x10000, RZ ;  /* 0x0001000031317824 */ /* 0x000fe200078e00ff */
[----:B------:R-:W-:-:S02]  /*6160*/  LOP3.LUT R61, R61, 0xff, R60, 0xf8, !PT ;  /* 0x000000ff3d3d7812 */ /* 0x000fc400078ef83c */
[----:B------:R-:W-:Y:S01]  /*6170*/  PRMT R15, R15, 0x7773, RZ ;  /* 0x000077730f0f7816 */ /* 0x000fe200000000ff */
[----:B------:R-:W-:Y:S01]  /*6180*/  IMAD.SHL.U32 R17, R17, 0x1000000, RZ ;  /* 0x0100000011117824 */ /* 0x000fe200078e00ff */
[----:B------:R-:W-:Y:S02]  /*6190*/  PRMT R13, R13, 0x7773, RZ ;  /* 0x000077730d0d7816 */ /* 0x000fe400000000ff */
[----:B------:R-:W-:Y:S02]  /*61a0*/  LOP3.LUT R58, R61, 0xff0000, R58, 0xf8, !PT ;  /* 0x00ff00003d3a7812 */ /* 0x000fe400078ef83a */
[----:B------:R-:W-:Y:S01]  /*61b0*/  LOP3.LUT R49, R62, 0xff0000, R49, 0xf8, !PT ;  /* 0x00ff00003e317812 */ /* 0x000fe200078ef831 */
[----:B------:R-:W-:Y:S01]  /*61c0*/  IMAD.SHL.U32 R62, R15, 0x1000000, RZ ;  /* 0x010000000f3e7824 */ /* 0x000fe200078e00ff */
[----:B------:R-:W-:Y:S01]  /*61d0*/  LOP3.LUT R17, R17, R58, RZ, 0xfc, !PT ;  /* 0x0000003a11117212 */ /* 0x000fe200078efcff */
[----:B------:R-:W-:Y:S01]  /*61e0*/  IMAD.SHL.U32 R60, R13, 0x1000000, RZ ;  /* 0x010000000d3c7824 */ /* 0x000fe200078e00ff */
[----:B--2---:R-:W-:-:S02]  /*61f0*/  PRMT R58, R21, 0x7771, RZ ;  /* 0x00007771153a7816 */ /* 0x004fc400000000ff */
[----:B------:R-:W-:Y:S02]  /*6200*/  LOP3.LUT R15, R62, R59, RZ, 0xfc, !PT ;  /* 0x0000003b3e0f7212 */ /* 0x000fe400078efcff */
[----:B------:R-:W-:Y:S02]  /*6210*/  PRMT R59, R19, 0x7771, RZ ;  /* 0x00007771133b7816 */ /* 0x000fe400000000ff */
[----:B------:R-:W-:Y:S01]  /*6220*/  LOP3.LUT R13, R60, R49, RZ, 0xfc, !PT ;  /* 0x000000313c0d7212 */ /* 0x000fe200078efcff */
[----:B------:R-:W-:Y:S02]  /*6230*/  IMAD.SHL.U32 R60, R58, 0x100, RZ ;  /* 0x000001003a3c7824 */ /* 0x000fe400078e00ff */
[----:B------:R-:W-:Y:S01]  /*6240*/  IMAD.SHL.U32 R59, R59, 0x100, RZ ;  /* 0x000001003b3b7824 */ /* 0x000fe200078e00ff */
[----:B------:R-:W-:Y:S02]  /*6250*/  PRMT R58, R21, 0x7770, RZ ;  /* 0x00007770153a7816 */ /* 0x000fe400000000ff */
[----:B------:R-:W-:-:S02]  /*6260*/  LOP3.LUT R61, R60, 0xff00, RZ, 0xc0, !PT ;  /* 0x0000ff003c3d7812 */ /* 0x000fc400078ec0ff */
[----:B------:R-:W-:Y:S02]  /*6270*/  PRMT R49, R19, 0x7770, RZ ;  /* 0x0000777013317816 */ /* 0x000fe400000000ff */
[----:B------:R-:W-:Y:S02]  /*6280*/  LOP3.LUT R62, R59, 0xff00, RZ, 0xc0, !PT ;  /* 0x0000ff003b3e7812 */ /* 0x000fe400078ec0ff */
[----:B------:R-:W-:Y:S02]  /*6290*/  LOP3.LUT R60, R61, 0xff, R58, 0xf8, !PT ;  /* 0x000000ff3d3c7812 */ /* 0x000fe400078ef83a */
[----:B------:R-:W-:Y:S02]  /*62a0*/  PRMT R58, R23, 0x7771, RZ ;  /* 0x00007771173a7816 */ /* 0x000fe400000000ff */
[----:B------:R-:W-:Y:S02]  /*62b0*/  LOP3.LUT R62, R62, 0xff, R49, 0xf8, !PT ;  /* 0x000000ff3e3e7812 */ /* 0x000fe400078ef831 */
[----:B------:R-:W-:-:S02]  /*62c0*/  PRMT R59, R21, 0x7772, RZ ;  /* 0x00007772153b7816 */ /* 0x000fc400000000ff */
[----:B------:R-:W-:Y:S01]  /*62d0*/  PRMT R49, R19, 0x7772, RZ ;  /* 0x0000777213317816 */ /* 0x000fe200000000ff */
[----:B------:R-:W-:Y:S02]  /*62e0*/  IMAD.SHL.U32 R58, R58, 0x100, RZ ;  /* 0x000001003a3a7824 */ /* 0x000fe400078e00ff */
[----:B------:R-:W-:Y:S01]  /*62f0*/  IMAD.U32 R59, R59, 0x10000, RZ ;  /* 0x000100003b3b7824 */ /* 0x000fe200078e00ff */
[----:B------:R-:W-:Y:S01]  /*6300*/  PRMT R21, R21, 0x7773, RZ ;  /* 0x0000777315157816 */ /* 0x000fe200000000ff */
[----:B------:R-:W-:Y:S01]  /*6310*/  IMAD.U32 R49, R49, 0x10000, RZ ;  /* 0x0001000031317824 */ /* 0x000fe200078e00ff */
[----:B------:R-:W-:Y:S02]  /*6320*/  LOP3.LUT R61, R58, 0xff00, RZ, 0xc0, !PT ;  /* 0x0000ff003a3d7812 */ /* 0x000fe400078ec0ff */
[----:B------:R-:W-:Y:S02]  /*6330*/  PRMT R58, R23, 0x7772, RZ ;  /* 0x00007772173a7816 */ /* 0x000fe400000000ff */
[----:B------:R-:W-:-:S02]  /*6340*/  LOP3.LUT R59, R60, 0xff0000, R59, 0xf8, !PT ;  /* 0x00ff00003c3b7812 */ /* 0x000fc400078ef83b */
[----:B------:R-:W-:Y:S01]  /*6350*/  LOP3.LUT R49, R62, 0xff0000, R49, 0xf8, !PT ;  /* 0x00ff00003e317812 */ /* 0x000fe200078ef831 */
[----:B------:R-:W-:Y:S01]  /*6360*/  IMAD.SHL.U32 R62, R21, 0x1000000, RZ ;  /* 0x01000000153e7824 */ /* 0x000fe200078e00ff */
[C---:B------:R-:W-:Y:S01]  /*6370*/  PRMT R60, R23.reuse, 0x7770, RZ ;  /* 0x00007770173c7816 */ /* 0x040fe200000000ff */
[----:B------:R-:W-:Y:S01]  /*6380*/  IMAD.U32 R58, R58, 0x10000, RZ ;  /* 0x000100003a3a7824 */ /* 0x000fe200078e00ff */
[----:B------:R-:W-:Y:S02]  /*6390*/  PRMT R23, R23, 0x7773, RZ ;  /* 0x0000777317177816 */ /* 0x000fe400000000ff */
[----:B------:R-:W-:Y:S02]  /*63a0*/  LOP3.LUT R61, R61, 0xff, R60, 0xf8, !PT ;  /* 0x000000ff3d3d7812 */ /* 0x000fe400078ef83c */
[----:B------:R-:W-:Y:S01]  /*63b0*/  PRMT R19, R19, 0x7773, RZ ;  /* 0x0000777313137816 */ /* 0x000fe200000000ff */
[----:B------:R-:W-:Y:S01]  /*63c0*/  IMAD.SHL.U32 R23, R23, 0x1000000, RZ ;  /* 0x0100000017177824 */ /* 0x000fe200078e00ff */
[----:B------:R-:W-:-:S02]  /*63d0*/  LOP3.LUT R21, R62, R59, RZ, 0xfc, !PT ;  /* 0x0000003b3e157212 */ /* 0x000fc400078efcff */
[----:B------:R-:W-:Y:S02]  /*63e0*/  PRMT R59, R25, 0x7771, RZ ;  /* 0x00007771193b7816 */ /* 0x000fe400000000ff */
[----:B------:R-:W-:Y:S01]  /*63f0*/  LOP3.LUT R58, R61, 0xff0000, R58, 0xf8, !PT ;  /* 0x00ff00003d3a7812 */ /* 0x000fe200078ef83a */
[----:B------:R-:W-:Y:S02]  /*6400*/  IMAD.SHL.U32 R60, R19, 0x1000000, RZ ;  /* 0x01000000133c7824 */ /* 0x000fe400078e00ff */
[----:B------:R-:W-:Y:S01]  /*6410*/  IMAD.SHL.U32 R59, R59, 0x100, RZ ;  /* 0x000001003b3b7824 */ /* 0x000fe200078e00ff */
[----:B------:R-:W-:Y:S02]  /*6420*/  LOP3.LUT R23, R23, R58, RZ, 0xfc, !PT ;  /* 0x0000003a17177212 */ /* 0x000fe400078efcff */
[----:B------:R-:W-:Y:S02]  /*6430*/  PRMT R58, R27, 0x7771, RZ ;  /* 0x000077711b3a7816 */ /* 0x000fe400000000ff */
[----:B------:R-:W-:-:S02]  /*6440*/  LOP3.LUT R19, R60, R49, RZ, 0xfc, !PT ;  /* 0x000000313c137212 */ /* 0x000fc400078efcff */
[----:B------:R-:W-:Y:S01]  /*6450*/  LOP3.LUT R60, R59, 0xff00, RZ, 0xc0, !PT ;  /* 0x0000ff003b3c7812 */ /* 0x000fe200078ec0ff */
[----:B------:R-:W-:Y:S01]  /*6460*/  IMAD.SHL.U32 R59, R58, 0x100, RZ ;  /* 0x000001003a3b7824 */ /* 0x000fe200078e00ff */
[----:B------:R-:W-:-:S04]  /*6470*/  PRMT R58, R27, 0x7770, RZ ;  /* 0x000077701b3a7816 */ /* 0x000fc800000000ff */
[----:B------:R-:W-:Y:S02]  /*6480*/  LOP3.LUT R61, R59, 0xff00, RZ, 0xc0, !PT ;  /* 0x0000ff003b3d7812 */ /* 0x000fe400078ec0ff */
[----:B------:R-:W-:Y:S02]  /*6490*/  PRMT R59, R27, 0x7772, RZ ;  /* 0x000077721b3b7816 */ /* 0x000fe400000000ff */
[----:B------:R-:W-:Y:S02]  /*64a0*/  LOP3.LUT R62, R61, 0xff, R58, 0xf8, !PT ;  /* 0x000000ff3d3e7812 */ /* 0x000fe400078ef83a */
[----:B------:R-:W-:Y:S01]  /*64b0*/  PRMT R58, R29, 0x7771, RZ ;  /* 0x000077711d3a7816 */ /* 0x000fe200000000ff */
[----:B------:R-:W-:Y:S01]  /*64c0*/  IMAD.U32 R59, R59, 0x10000, RZ ;  /* 0x000100003b3b7824 */ /* 0x000fe200078e00ff */
[----:B------:R-:W-:Y:S02]  /*64d0*/  PRMT R27, R27, 0x7773, RZ ;  /* 0x000077731b1b7816 */ /* 0x000fe400000000ff */
[----:B------:R-:W-:Y:S01]  /*64e0*/  PRMT R49, R25, 0x7770, RZ ;  /* 0x0000777019317816 */ /* 0x000fe200000000ff */
[----:B------:R-:W-:Y:S01]  /*64f0*/  IMAD.SHL.U32 R61, R58, 0x100, RZ ;  /* 0x000001003a3d7824 */ /* 0x000fe200078e00ff */
[----:B------:R-:W-:Y:S01]  /*6500*/  LOP3.LUT R58, R62, 0xff0000, R59, 0xf8, !PT ;  /* 0x00ff00003e3a7812 */ /* 0x000fe200078ef83b */
[----:B------:R-:W-:Y:S01]  /*6510*/  IMAD.SHL.U32 R27, R27, 0x1000000, RZ ;  /* 0x010000001b1b7824 */ /* 0x000fe200078e00ff */
[----:B------:R-:W-:-:S02]  /*6520*/  LOP3.LUT R63, R60, 0xff, R49, 0xf8, !PT ;  /* 0x000000ff3c3f7812 */ /* 0x000fc400078ef831 */
[----:B------:R-:W-:Y:S02]  /*6530*/  PRMT R49, R25, 0x7772, RZ ;  /* 0x0000777219317816 */ /* 0x000fe400000000ff */
[----:B------:R-:W-:Y:S02]  /*6540*/  PRMT R59, R29, 0x7770, RZ ;  /* 0x000077701d3b7816 */ /* 0x000fe400000000ff */
[----:B------:R-:W-:Y:S01]  /*6550*/  LOP3.LUT R62, R61, 0xff00, RZ, 0xc0, !PT ;  /* 0x0000ff003d3e7812 */ /* 0x000fe200078ec0ff */
[----:B------:R-:W-:Y:S01]  /*6560*/  IMAD.U32 R64, R49, 0x10000, RZ ;  /* 0x0001000031407824 */ /* 0x000fe200078e00ff */
[----:B------:R-:W-:Y:S02]  /*6570*/  PRMT R25, R25, 0x7773, RZ ;  /* 0x0000777319197816 */ /* 0x000fe400000000ff */
[----:B------:R-:W-:Y:S02]  /*6580*/  LOP3.LUT R27, R27, R58, RZ, 0xfc, !PT ;  /* 0x0000003a1b1b7212 */ /* 0x000fe400078efcff */
[----:B------:R-:W-:-:S02]  /*6590*/  PRMT R48, R48, 0x7773, RZ ;  /* 0x0000777330307816 */ /* 0x000fc400000000ff */
[----:B------:R-:W-:Y:S02]  /*65a0*/  PRMT R58, R31, 0x7771, RZ ;  /* 0x000077711f3a7816 */ /* 0x000fe400000000ff */
[----:B------:R-:W-:Y:S01]  /*65b0*/  LOP3.LUT R59, R62, 0xff, R59, 0xf8, !PT ;  /* 0x000000ff3e3b7812 */ /* 0x000fe200078ef83b */
[----:B------:R-:W-:Y:S01]  /*65c0*/  IMAD.SHL.U32 R62, R25, 0x1000000, RZ ;  /* 0x01000000193e7824 */ /* 0x000fe200078e00ff */
[----:B------:R-:W-:Y:S01]  /*65d0*/  LOP3.LUT R60, R48, 0x80, RZ, 0x3c, !PT ;  /* 0x00000080303c7812 */ /* 0x000fe200078e3cff */
[----:B------:R-:W-:Y:S01]  /*65e0*/  IMAD.SHL.U32 R58, R58, 0x100, RZ ;  /* 0x000001003a3a7824 */ /* 0x000fe200078e00ff */
[----:B------:R-:W-:Y:S02]  /*65f0*/  LOP3.LUT R49, R63, 0xff0000, R64, 0xf8, !PT ;  /* 0x00ff00003f317812 */ /* 0x000fe400078ef840 */
[C---:B------:R-:W-:Y:S01]  /*6600*/  PRMT R61, R29.reuse, 0x7772, RZ ;  /* 0x000077721d3d7816 */ /* 0x040fe200000000ff */
[----:B------:R2:W-:Y:S01]  /*6610*/  STL.U8 [R1+0x14f], R60 ;  /* 0x00014f3c01007387 */ /* 0x0005e20000100000 */
[----:B------:R-:W-:-:S02]  /*6620*/  PRMT R29, R29, 0x7773, RZ ;  /* 0x000077731d1d7816 */ /* 0x000fc400000000ff */
[----:B------:R-:W-:Y:S02]  /*6630*/  LOP3.LUT R25, R62, R49, RZ, 0xfc, !PT ;  /* 0x000000313e197212 */ /* 0x000fe400078efcff */
[----:B------:R-:W-:Y:S02]  /*6640*/  LOP3.LUT R62, R58, 0xff00, RZ, 0xc0, !PT ;  /* 0x0000ff003a3e7812 */ /* 0x000fe400078ec0ff */
[----:B------:R-:W-:Y:S01]  /*6650*/  PRMT R58, R33, 0x7771, RZ ;  /* 0x00007771213a7816 */ /* 0x000fe200000000ff */
[----:B--2---:R-:W-:Y:S02]  /*6660*/  IMAD.U32 R60, R61, 0x10000, RZ ;  /* 0x000100003d3c7824 */ /* 0x004fe400078e00ff */
[----:B------:R-:W-:Y:S01]  /*6670*/  IMAD.SHL.U32 R29, R29, 0x1000000, RZ ;  /* 0x010000001d1d7824 */ /* 0x000fe200078e00ff */
[----:B------:R-:W-:Y:S02]  /*6680*/  PRMT R49, R31, 0x7770, RZ ;  /* 0x000077701f317816 */ /* 0x000fe400000000ff */
[----:B------:R-:W-:Y:S01]  /*6690*/  LOP3.LUT R60, R59, 0xff0000, R60, 0xf8, !PT ;  /* 0x00ff00003b3c7812 */ /* 0x000fe200078ef83c */
[----:B------:R-:W-:Y:S01]  /*66a0*/  IMAD.SHL.U32 R59, R58, 0x100, RZ ;  /* 0x000001003a3b7824 */ /* 0x000fe200078e00ff */
[----:B------:R-:W-:-:S02]  /*66b0*/  LOP3.LUT R62, R62, 0xff, R49, 0xf8, !PT ;  /* 0x000000ff3e3e7812 */ /* 0x000fc400078ef831 */
[----:B------:R-:W-:Y:S01]  /*66c0*/  LOP3.LUT R29, R29, R60, RZ, 0xfc, !PT ;  /* 0x0000003c1d1d7212 */ /* 0x000fe200078efcff */
[----:B------:R-:W-:Y:S01]  /*66d0*/  IMAD.SHL.U32 R60, R48, 0x1000000, RZ ;  /* 0x01000000303c7824 */ /* 0x000fe200078e00ff */
[----:B------:R-:W-:Y:S02]  /*66e0*/  PRMT R49, R31, 0x7772, RZ ;  /* 0x000077721f317816 */ /* 0x000fe400000000ff */
[----:B------:R-:W-:Y:S02]  /*66f0*/  PRMT R58, R33, 0x7770, RZ ;  /* 0x00007770213a7816 */ /* 0x000fe400000000ff */
[----:B------:R-:W-:Y:S02]  /*6700*/  LOP3.LUT R59, R59, 0xff00, RZ, 0xc0, !PT ;  /* 0x0000ff003b3b7812 */ /* 0x000fe400078ec0ff */
[----:B------:R-:W-:Y:S01]  /*6710*/  PRMT R48, R33, 0x7772, RZ ;  /* 0x0000777221307816 */ /* 0x000fe200000000ff */
[----:B------:R-:W-:Y:S01]  /*6720*/  IMAD.U32 R49, R49, 0x10000, RZ ;  /* 0x0001000031317824 */ /* 0x000fe200078e00ff */
[----:B------:R-:W-:-:S03]  /*6730*/  LOP3.LUT R58, R59, 0xff, R58, 0xf8, !PT ;  /* 0x000000ff3b3a7812 */ /* 0x000fc600078ef83a */
[----:B------:R-:W-:Y:S01]  /*6740*/  IMAD.U32 R59, R48, 0x10000, RZ ;  /* 0x00010000303b7824 */ /* 0x000fe200078e00ff */
[----:B------:R-:W-:Y:S02]  /*6750*/  PRMT R48, R35, 0x7771, RZ ;  /* 0x0000777123307816 */ /* 0x000fe400000000ff */
[----:B------:R-:W-:-:S03]  /*6760*/  LOP3.LUT R62, R62, 0xff0000, R49, 0xf8, !PT ;  /* 0x00ff00003e3e7812 */ /* 0x000fc600078ef831 */
[----:B------:R-:W-:Y:S01]  /*6770*/  IMAD.SHL.U32 R49, R48, 0x100, RZ ;  /* 0x0000010030317824 */ /* 0x000fe200078e00ff */
[----:B------:R-:W-:Y:S02]  /*6780*/  LOP3.LUT R58, R58, 0xff0000, R59, 0xf8, !PT ;  /* 0x00ff00003a3a7812 */ /* 0x000fe400078ef83b */
[----:B------:R-:W-:Y:S02]  /*6790*/  PRMT R48, R35, 0x7770, RZ ;  /* 0x0000777023307816 */ /* 0x000fe400000000ff */
[----:B------:R-:W-:Y:S02]  /*67a0*/  LOP3.LUT R59, R49, 0xff00, RZ, 0xc0, !PT ;  /* 0x0000ff00313b7812 */ /* 0x000fe400078ec0ff */
[----:B------:R-:W-:Y:S02]  /*67b0*/  PRMT R33, R33, 0x7773, RZ ;  /* 0x0000777321217816 */ /* 0x000fe400000000ff */
[----:B------:R-:W-:Y:S02]  /*67c0*/  PRMT R49, R35, 0x7772, RZ ;  /* 0x0000777223317816 */ /* 0x000fe400000000ff */
[----:B------:R-:W-:-:S02]  /*67d0*/  LOP3.LUT R59, R59, 0xff, R48, 0xf8, !PT ;  /* 0x000000ff3b3b7812 */ /* 0x000fc400078ef830 */
[----:B------:R-:W-:Y:S01]  /*67e0*/  PRMT R48, R37, 0x7771, RZ ;  /* 0x0000777125307816 */ /* 0x000fe200000000ff */
[----:B------:R-:W-:Y:S01]  /*67f0*/  IMAD.SHL.U32 R33, R33, 0x1000000, RZ ;  /* 0x0100000021217824 */ /* 0x000fe200078e00ff */
[----:B------:R-:W-:Y:S01]  /*6800*/  LOP3.LUT R47, R47, R60, RZ, 0xfc, !PT ;  /* 0x0000003c2f2f7212 */ /* 0x000fe200078efcff */
[----:B------:R-:W-:Y:S02]  /*6810*/  IMAD.U32 R60, R49, 0x10000, RZ ;  /* 0x00010000313c7824 */ /* 0x000fe400078e00ff */
[----:B------:R-:W-:Y:S01]  /*6820*/  IMAD.SHL.U32 R49, R48, 0x100, RZ ;  /* 0x0000010030317824 */ /* 0x000fe200078e00ff */
[----:B------:R-:W-:Y:S02]  /*6830*/  LOP3.LUT R33, R33, R58, RZ, 0xfc, !PT ;  /* 0x0000003a21217212 */ /* 0x000fe400078efcff */
[----:B------:R-:W-:Y:S02]  /*6840*/  PRMT R58, R39, 0x7771, RZ ;  /* 0x00007771273a7816 */ /* 0x000fe400000000ff */
[----:B------:R-:W-:-:S02]  /*6850*/  LOP3.LUT R60, R59, 0xff0000, R60, 0xf8, !PT ;  /* 0x00ff00003b3c7812 */ /* 0x000fc400078ef83c */
[----:B------:R-:W-:Y:S02]  /*6860*/  PRMT R35, R35, 0x7773, RZ ;  /* 0x0000777323237816 */ /* 0x000fe400000000ff */
[----:B------:R-:W-:Y:S02]  /*6870*/  LOP3.LUT R59, R49, 0xff00, RZ, 0xc0, !PT ;  /* 0x0000ff00313b7812 */ /* 0x000fe400078ec0ff */
[C---:B------:R-:W-:Y:S02]  /*6880*/  PRMT R48, R37.reuse, 0x7770, RZ ;  /* 0x0000777025307816 */ /* 0x040fe400000000ff */
[----:B------:R-:W-:Y:S01]  /*6890*/  PRMT R49, R37, 0x7772, RZ ;  /* 0x0000777225317816 */ /* 0x000fe200000000ff */
[----:B------:R-:W-:Y:S01]  /*68a0*/  IMAD.SHL.U32 R58, R58, 0x100, RZ ;  /* 0x000001003a3a7824 */ /* 0x000fe200078e00ff */
[----:B------:R-:W-:Y:S01]  /*68b0*/  LOP3.LUT R48, R59, 0xff, R48, 0xf8, !PT ;  /* 0x000000ff3b307812 */ /* 0x000fe200078ef830 */
[----:B------:R-:W-:Y:S02]  /*68c0*/  IMAD.SHL.U32 R35, R35, 0x1000000, RZ ;  /* 0x0100000023237824 */ /* 0x000fe400078e00ff */
[----:B------:R-:W-:Y:S01]  /*68d0*/  IMAD.U32 R59, R49, 0x10000, RZ ;  /* 0x00010000313b7824 */ /* 0x000fe200078e00ff */
[----:B------:R-:W-:-:S02]  /*68e0*/  PRMT R49, R39, 0x7770, RZ ;  /* 0x0000777027317816 */ /* 0x000fc400000000ff */
[----:B------:R-:W-:Y:S02]  /*68f0*/  LOP3.LUT R58, R58, 0xff00, RZ, 0xc0, !PT ;  /* 0x0000ff003a3a7812 */ /* 0x000fe400078ec0ff */
[----:B------:R-:W-:Y:S02]  /*6900*/  LOP3.LUT R35, R35, R60, RZ, 0xfc, !PT ;  /* 0x0000003c23237212 */ /* 0x000fe400078efcff */
[----:B------:R-:W-:Y:S02]  /*6910*/  LOP3.LUT R60, R48, 0xff0000, R59, 0xf8, !PT ;  /* 0x00ff0000303c7812 */ /* 0x000fe400078ef83b */
[----:B------:R-:W-:Y:S02]  /*6920*/  PRMT R48, R39, 0x7772, RZ ;  /* 0x0000777227307816 */ /* 0x000fe400000000ff */
[----:B------:R-:W-:Y:S02]  /*6930*/  LOP3.LUT R59, R58, 0xff, R49, 0xf8, !PT ;  /* 0x000000ff3a3b7812 */ /* 0x000fe400078ef831 */
[----:B------:R-:W-:Y:S01]  /*6940*/  PRMT R49, R41, 0x7771, RZ ;  /* 0x0000777129317816 */ /* 0x000fe200000000ff */
[----:B------:R-:W-:Y:S01]  /*6950*/  IMAD.U32 R48, R48, 0x10000, RZ ;  /* 0x0001000030307824 */ /* 0x000fe200078e00ff */
[----:B------:R-:W-:-:S03]  /*6960*/  PRMT R39, R39, 0x7773, RZ ;  /* 0x0000777327277816 */ /* 0x000fc600000000ff */
[----:B------:R-:W-:Y:S01]  /*6970*/  IMAD.SHL.U32 R49, R49, 0x100, RZ ;  /* 0x0000010031317824 */ /* 0x000fe200078e00ff */
[----:B------:R-:W-:Y:S01]  /*6980*/  LOP3.LUT R58, R59, 0xff0000, R48, 0xf8, !PT ;  /* 0x00ff00003b3a7812 */ /* 0x000fe200078ef830 */
[----:B------:R-:W-:Y:S01]  /*6990*/  IMAD.SHL.U32 R39, R39, 0x1000000, RZ ;  /* 0x0100000027277824 */ /* 0x000fe200078e00ff */
[----:B------:R-:W-:Y:S02]  /*69a0*/  PRMT R48, R41, 0x7770, RZ ;  /* 0x0000777029307816 */ /* 0x000fe400000000ff */
[----:B------:R-:W-:Y:S02]  /*69b0*/  LOP3.LUT R59, R49, 0xff00, RZ, 0xc0, !PT ;  /* 0x0000ff00313b7812 */ /* 0x000fe400078ec0ff */
[----:B------:R-:W-:Y:S02]  /*69c0*/  PRMT R49, R41, 0x7772, RZ ;  /* 0x0000777229317816 */ /* 0x000fe400000000ff */
[----:B------:R-:W-:Y:S02]  /*69d0*/  LOP3.LUT R39, R39, R58, RZ, 0xfc, !PT ;  /* 0x0000003a27277212 */ /* 0x000fe400078efcff */
[----:B------:R-:W-:Y:S01]  /*69e0*/  LOP3.LUT R58, R59, 0xff, R48, 0xf8, !PT ;  /* 0x000000ff3b3a7812 */ /* 0x000fe200078ef830 */
[----:B------:R-:W-:Y:S01]  /*69f0*/  IMAD.U32 R49, R49, 0x10000, RZ ;  /* 0x0001000031317824 */ /* 0x000fe200078e00ff */
[----:B------:R-:W-:-:S04]  /*6a00*/  PRMT R48, R43, 0x7771, RZ ;  /* 0x000077712b307816 */ /* 0x000fc800000000ff */
[----:B------:R-:W-:Y:S01]  /*6a10*/  LOP3.LUT R58, R58, 0xff0000, R49, 0xf8, !PT ;  /* 0x00ff00003a3a7812 */ /* 0x000fe200078ef831 */
[----:B------:R-:W-:Y:S01]  /*6a20*/  IMAD.SHL.U32 R49, R48, 0x100, RZ ;  /* 0x0000010030317824 */ /* 0x000fe200078e00ff */
[----:B------:R-:W-:Y:S02]  /*6a30*/  PRMT R41, R41, 0x7773, RZ ;  /* 0x0000777329297816 */ /* 0x000fe400000000ff */
[----:B------:R-:W-:Y:S02]  /*6a40*/  PRMT R37, R37, 0x7773, RZ ;  /* 0x0000777325257816 */ /* 0x000fe400000000ff */
[----:B------:R-:W-:Y:S02]  /*6a50*/  PRMT R48, R43, 0x7770, RZ ;  /* 0x000077702b307816 */ /* 0x000fe400000000ff */
[----:B------:R-:W-:Y:S01]  /*6a60*/  LOP3.LUT R59, R49, 0xff00, RZ, 0xc0, !PT ;  /* 0x0000ff00313b7812 */ /* 0x000fe200078ec0ff */
[----:B------:R-:W-:Y:S01]  /*6a70*/  IMAD.SHL.U32 R41, R41, 0x1000000, RZ ;  /* 0x0100000029297824 */ /* 0x000fe200078e00ff */
[----:B------:R-:W-:Y:S01]  /*6a80*/  PRMT R49, R57, 0x7771, RZ ;  /* 0x0000777139317816 */ /* 0x000fe200000000ff */
[----:B------:R-:W-:Y:S01]  /*6a90*/  IMAD.SHL.U32 R37, R37, 0x1000000, RZ ;  /* 0x0100000025257824 */ /* 0x000fe200078e00ff */
[----:B------:R-:W-:-:S02]  /*6aa0*/  LOP3.LUT R59, R59, 0xff, R48, 0xf8, !PT ;  /* 0x000000ff3b3b7812 */ /* 0x000fc400078ef830 */
[----:B------:R-:W-:Y:S02]  /*6ab0*/  PRMT R31, R31, 0x7773, RZ ;  /* 0x000077731f1f7816 */ /* 0x000fe400000000ff */
[----:B------:R-:W-:Y:S02]  /*6ac0*/  PRMT R48, R43, 0x7772, RZ ;  /* 0x000077722b307816 */ /* 0x000fe400000000ff */
[----:B------:R-:W-:Y:S01]  /*6ad0*/  LOP3.LUT R41, R41, R58, RZ, 0xfc, !PT ;  /* 0x0000003a29297212 */ /* 0x000fe200078efcff */
[----:B------:R-:W-:Y:S01]  /*6ae0*/  IMAD.SHL.U32 R58, R49, 0x100, RZ ;  /* 0x00000100313a7824 */ /* 0x000fe200078e00ff */
[----:B------:R-:W-:Y:S01]  /*6af0*/  LOP3.LUT R37, R37, R60, RZ, 0xfc, !PT ;  /* 0x0000003c25257212 */ /* 0x000fe200078efcff */
[----:B------:R-:W-:Y:S02]  /*6b00*/  IMAD.SHL.U32 R31, R31, 0x1000000, RZ ;  /* 0x010000001f1f7824 */ /* 0x000fe400078e00ff */
[----:B------:R-:W-:Y:S01]  /*6b10*/  IMAD.U32 R60, R48, 0x10000, RZ ;  /* 0x00010000303c7824 */ /* 0x000fe200078e00ff */
[----:B------:R-:W-:-:S02]  /*6b20*/  PRMT R48, R57, 0x7772, RZ ;  /* 0x0000777239307816 */ /* 0x000fc400000000ff */
[----:B------:R-:W-:Y:S02]  /*6b30*/  PRMT R49, R57, 0x7770, RZ ;  /* 0x0000777039317816 */ /* 0x000fe400000000ff */
[----:B------:R-:W-:Y:S02]  /*6b40*/  LOP3.LUT R58, R58, 0xff00, RZ, 0xc0, !PT ;  /* 0x0000ff003a3a7812 */ /* 0x000fe400078ec0ff */
[----:B------:R-:W-:Y:S01]  /*6b50*/  LOP3.LUT R31, R31, R62, RZ, 0xfc, !PT ;  /* 0x0000003e1f1f7212 */ /* 0x000fe200078efcff */
[----:B------:R-:W-:Y:S01]  /*6b60*/  IMAD.U32 R62, R48, 0x10000, RZ ;  /* 0x00010000303e7824 */ /* 0x000fe200078e00ff */
[----:B------:R-:W-:Y:S02]  /*6b70*/  LOP3.LUT R60, R59, 0xff0000, R60, 0xf8, !PT ;  /* 0x00ff00003b3c7812 */ /* 0x000fe400078ef83c */
[----:B------:R-:W-:Y:S02]  /*6b80*/  LOP3.LUT R59, R58, 0xff, R49, 0xf8, !PT ;  /* 0x000000ff3a3b7812 */ /* 0x000fe400078ef831 */
[----:B------:R-:W-:-:S02]  /*6b90*/  PRMT R48, R51, 0x7771, RZ ;  /* 0x0000777133307816 */ /* 0x000fc400000000ff */
[----:B------:R-:W-:Y:S02]  /*6ba0*/  PRMT R49, R45, 0x7771, RZ ;  /* 0x000077712d317816 */ /* 0x000fe400000000ff */
[----:B------:R-:W-:Y:S01]  /*6bb0*/  LOP3.LUT R62, R59, 0xff0000, R62, 0xf8, !PT ;  /* 0x00ff00003b3e7812 */ /* 0x000fe200078ef83e */
[----:B------:R-:W-:Y:S02]  /*6bc0*/  IMAD.SHL.U32 R58, R48, 0x100, RZ ;  /* 0x00000100303a7824 */ /* 0x000fe400078e00ff */
[----:B------:R-:W-:Y:S01]  /*6bd0*/  IMAD.SHL.U32 R59, R49, 0x100, RZ ;  /* 0x00000100313b7824 */ /* 0x000fe200078e00ff */
[----:B------:R-:W-:Y:S02]  /*6be0*/  PRMT R49, R45, 0x7770, RZ ;  /* 0x000077702d317816 */ /* 0x000fe400000000ff */
[----:B------:R-:W-:Y:S02]  /*6bf0*/  LOP3.LUT R61, R58, 0xff00, RZ, 0xc0, !PT ;  /* 0x0000ff003a3d7812 */ /* 0x000fe400078ec0ff */
[----:B------:R-:W-:Y:S01]  /*6c00*/  LOP3.LUT R58, R59, 0xff00, RZ, 0xc0, !PT ;  /* 0x0000ff003b3a7812 */ /* 0x000fe200078ec0ff */
[----:B------:R2:W-:Y:S01]  /*6c10*/  STL.64 [R1], R2 ;  /* 0x0000000201007387 */ /* 0x0005e20000100a00 */
[----:B------:R-:W-:-:S03]  /*6c20*/  PRMT R48, R51, 0x7770, RZ ;  /* 0x0000777033307816 */ /* 0x000fc600000000ff */
[----:B------:R2:W-:Y:S01]  /*6c30*/  STL.64 [R1+0x8], R4 ;  /* 0x0000080401007387 */ /* 0x0005e20000100a00 */
[----:B------:R-:W-:-:S03]  /*6c40*/  LOP3.LUT R58, R58, 0xff, R49, 0xf8, !PT ;  /* 0x000000ff3a3a7812 */ /* 0x000fc600078ef831 */
[----:B------:R2:W-:Y:S01]  /*6c50*/  STL.64 [R1+0x10], R6 ;  /* 0x0000100601007387 */ /* 0x0005e20000100a00 */
[----:B------:R-:W-:-:S03]  /*6c60*/  PRMT R49, R45, 0x7772, RZ ;  /* 0x000077722d317816 */ /* 0x000fc600000000ff */
        /* <DEDUP_REMOVED lines=16> */
[----:B------:R-:W-:-:S02]  /*6d70*/  LOP3.LUT R59, R61, 0xff, R48, 0xf8, !PT ;  /* 0x000000ff3d3b7812 */ /* 0x000fc400078ef830 */
[----:B------:R-:W-:Y:S01]  /*6d80*/  PRMT R48, R51, 0x7772, RZ ;  /* 0x0000777233307816 */ /* 0x000fe200000000ff */
[----:B------:R-:W-:Y:S01]  /*6d90*/  IMAD.U32 R49, R49, 0x10000, RZ ;  /* 0x0001000031317824 */ /* 0x000fe200078e00ff */
[----:B------:R-:W-:Y:S02]  /*6da0*/  PRMT R43, R43, 0x7773, RZ ;  /* 0x000077732b2b7816 */ /* 0x000fe400000000ff */
[----:B------:R-:W-:Y:S01]  /*6db0*/  PRMT R57, R57, 0x7773, RZ ;  /* 0x0000777339397816 */ /* 0x000fe200000000ff */
[----:B------:R-:W-:Y:S01]  /*6dc0*/  IMAD.U32 R48, R48, 0x10000, RZ ;  /* 0x0001000030307824 */ /* 0x000fe200078e00ff */
[----:B------:R-:W-:Y:S02]  /*6dd0*/  PRMT R51, R51, 0x7773, RZ ;  /* 0x0000777333337816 */ /* 0x000fe400000000ff */
[----:B------:R-:W-:Y:S02]  /*6de0*/  PRMT R45, R45, 0x7773, RZ ;  /* 0x000077732d2d7816 */ /* 0x000fe400000000ff */
[----:B------:R-:W-:Y:S01]  /*6df0*/  LOP3.LUT R49, R58, 0xff0000, R49, 0xf8, !PT ;  /* 0x00ff00003a317812 */ /* 0x000fe200078ef831 */
[----:B------:R-:W-:Y:S01]  /*6e00*/  IMAD.SHL.U32 R43, R43, 0x1000000, RZ ;  /* 0x010000002b2b7824 */ /* 0x000fe200078e00ff */
[----:B---3--:R-:W-:Y:S01]  /*6e10*/  IADD3 R58, P0, PT, RZ, R46, RZ ;  /* 0x0000002eff3a7210 */ /* 0x008fe20007f1e0ff */
[----:B------:R-:W-:Y:S01]  /*6e20*/  IMAD.SHL.U32 R57, R57, 0x1000000, RZ ;  /* 0x0100000039397824 */ /* 0x000fe200078e00ff */
[----:B------:R-:W-:Y:S01]  /*6e30*/  LOP3.LUT R48, R59, 0xff0000, R48, 0xf8, !PT ;  /* 0x00ff00003b307812 */ /* 0x000fe200078ef830 */
[----:B------:R-:W-:-:S02]  /*6e40*/  IMAD.SHL.U32 R51, R51, 0x1000000, RZ ;  /* 0x0100000033337824 */ /* 0x000fc400078e00ff */
[----:B------:R-:W-:Y:S01]  /*6e50*/  IMAD.SHL.U32 R46, R45, 0x1000000, RZ ;  /* 0x010000002d2e7824 */ /* 0x000fe200078e00ff */
[----:B------:R-:W-:Y:S02]  /*6e60*/  LOP3.LUT R43, R43, R60, RZ, 0xfc, !PT ;  /* 0x0000003c2b2b7212 */ /* 0x000fe400078efcff */
[----:B------:R-:W-:Y:S02]  /*6e70*/  LOP3.LUT R57, R57, R62, RZ, 0xfc, !PT ;  /* 0x0000003e39397212 */ /* 0x000fe400078efcff */
[----:B------:R-:W-:Y:S02]  /*6e80*/  LOP3.LUT R51, R51, R48, RZ, 0xfc, !PT ;  /* 0x0000003033337212 */ /* 0x000fe400078efcff */
[----:B------:R-:W-:Y:S02]  /*6e90*/  LOP3.LUT R45, R46, R49, RZ, 0xfc, !PT ;  /* 0x000000312e2d7212 */ /* 0x000fe400078efcff */
[----:B------:R-:W-:Y:S01]  /*6ea0*/  IADD3.X R59, PT, PT, R47, -0x80000000, RZ, P0, !PT ;  /* 0x800000002f3b7810 */ /* 0x000fe200007fe4ff */
[----:B------:R-:W-:Y:S01]  /*6eb0*/  UMOV UR5, URZ ;  /* 0x000000ff00057c82 */ /* 0x000fe20008000000 */
[----:B012---:R-:W-:-:S05]  /*6ec0*/  UMOV UR4, URZ ;  /* 0x000000ff00047c82 */ /* 0x007fca0008000000 */
.L_x_4:
        /* <DEDUP_REMOVED lines=8> */
[----:B------:R-:W-:Y:S02]  /*6f50*/  SHF.L.W.U32.HI R60, R62, 0x1, R63 ;  /* 0x000000013e3c7819 */ /* 0x000fe40000010e3f */
[----:B------:R-:W-:Y:S02]  /*6f60*/  LOP3.LUT R64, R44, R47, R38, 0x96, !PT ;  /* 0x0000002f2c407212 */ /* 0x000fe400078e9626 */
[----:B------:R-:W-:Y:S02]  /*6f70*/  SHF.L.W.U32.HI R61, R63, 0x1, R62 ;  /* 0x000000013f3d7819 */ /* 0x000fe40000010e3e */
[----:B------:R-:W-:Y:S02]  /*6f80*/  LOP3.LUT R60, R60, R65, RZ, 0x3c, !PT ;  /* 0x000000413c3c7212 */ /* 0x000fe400078e3cff */
[----:B------:R-:W-:-:S02]  /*6f90*/  LOP3.LUT R61, R61, R64, RZ, 0x3c, !PT ;  /* 0x000000403d3d7212 */ /* 0x000fc400078e3cff */
[----:B------:R-:W-:Y:S02]  /*6fa0*/  LOP3.LUT R47, R3, R60, RZ, 0x3c, !PT ;  /* 0x0000003c032f7212 */ /* 0x000fe400078e3cff */
[C---:B------:R-:W-:Y:S02]  /*6fb0*/  LOP3.LUT R66, R23.reuse, R13, R3, 0x96, !PT ;  /* 0x0000000d17427212 */ /* 0x040fe400078e9603 */
[C---:B0-----:R-:W-:Y:S02]  /*6fc0*/  LOP3.LUT R3, R22.reuse, R12, R2, 0x96, !PT ;  /* 0x0000000c16037212 */ /* 0x041fe400078e9602 */
[----:B------:R-:W-:Y:S02]  /*6fd0*/  LOP3.LUT R22, R22, R61, RZ, 0x3c, !PT ;  /* 0x0000003d16167212 */ /* 0x000fe400078e3cff */
[-C--:B------:R-:W-:Y:S02]  /*6fe0*/  LOP3.LUT R23, R23, R60.reuse, RZ, 0x3c, !PT ;  /* 0x0000003c17177212 */ /* 0x080fe400078e3cff */
[----:B------:R-:W-:-:S02]  /*6ff0*/  LOP3.LUT R49, R13, R60, RZ, 0x3c, !PT ;  /* 0x0000003c0d317212 */ /* 0x000fc400078e3cff */
[----:B------:R-:W-:Y:S01]  /*7000*/  LOP3.LUT R48, R12, R61, RZ, 0x3c, !PT ;  /* 0x0000003d0c307212 */ /* 0x000fe200078e3cff */
[----:B------:R0:W-:Y:S01]  /*7010*/  STL.64 [R1+0x50], R22 ;  /* 0x0000501601007387 */ /* 0x0001e20000100a00 */
[----:B------:R-:W-:Y:S02]  /*7020*/  LOP3.LUT R13, R26, R16, R6, 0x96, !PT ;  /* 0x000000101a0d7212 */ /* 0x000fe400078e9606 */
[----:B------:R-:W-:Y:S01]  /*7030*/  LOP3.LUT R12, R27, R17, R7, 0x96, !PT ;  /* 0x000000111b0c7212 */ /* 0x000fe200078e9607 */
[----:B------:R1:W-:Y:S01]  /*7040*/  STL.64 [R1+0x28], R48 ;  /* 0x0000283001007387 */ /* 0x0003e20000100a00 */
[----:B------:R-:W-:Y:S02]  /*7050*/  LOP3.LUT R46, R2, R61, RZ, 0x3c, !PT ;  /* 0x0000003d022e7212 */ /* 0x000fe400078e3cff */
[----:B------:R-:W-:Y:S02]  /*7060*/  LOP3.LUT R13, R56, R13, R34, 0x96, !PT ;  /* 0x0000000d380d7212 */ /* 0x000fe400078e9622 */
[----:B------:R-:W-:Y:S01]  /*7070*/  LOP3.LUT R12, R57, R12, R35, 0x96, !PT ;  /* 0x0000000c390c7212 */ /* 0x000fe200078e9623 */
[----:B------:R2:W-:Y:S01]  /*7080*/  STL.64 [R1], R46 ;  /* 0x0000002e01007387 */ /* 0x0005e20000100a00 */
[----:B0-----:R-:W-:-:S02]  /*7090*/  LOP3.LUT R23, R28, R18, R8, 0x96, !PT ;  /* 0x000000121c177212 */ /* 0x001fc400078e9608 */
[----:B------:R-:W-:Y:S02]  /*70a0*/  LOP3.LUT R22, R29, R19, R9, 0x96, !PT ;  /* 0x000000131d167212 */ /* 0x000fe400078e9609 */
[----:B-1----:R-:W-:Y:S02]  /*70b0*/  SHF.L.W.U32.HI R49, R64, 0x1, R65 ;  /* 0x0000000140317819 */ /* 0x002fe40000010e41 */
[----:B------:R-:W-:Y:S02]  /*70c0*/  SHF.L.W.U32.HI R64, R65, 0x1, R64 ;  /* 0x0000000141407819 */ /* 0x000fe40000010e40 */
[----:B------:R-:W-:Y:S02]  /*70d0*/  LOP3.LUT R48, R50, R23, R36, 0x96, !PT ;  /* 0x0000001732307212 */ /* 0x000fe400078e9624 */
[----:B------:R-:W-:Y:S02]  /*70e0*/  LOP3.LUT R65, R51, R22, R37, 0x96, !PT ;  /* 0x0000001633417212 */ /* 0x000fe400078e9625 */
[----:B--2---:R-:W-:-:S02]  /*70f0*/  LOP3.LUT R47, R41, R66, R33, 0x96, !PT ;  /* 0x00000042292f7212 */ /* 0x004fc400078e9621 */
[----:B------:R-:W-:Y:S02]  /*7100*/  SHF.L.W.U32.HI R22, R48, 0x1, R65 ;  /* 0x0000000130167819 */ /* 0x000fe40000010e41 */
[----:B------:R-:W-:Y:S02]  /*7110*/  SHF.L.W.U32.HI R23, R65, 0x1, R48 ;  /* 0x0000000141177819 */ /* 0x000fe40000010e30 */
[----:B------:R-:W-:Y:S02]  /*7120*/  LOP3.LUT R66, R40, R3, R32, 0x96, !PT ;  /* 0x0000000328427212 */ /* 0x000fe400078e9620 */
[----:B------:R-:W-:Y:S02]  /*7130*/  SHF.L.W.U32.HI R2, R13, 0x1, R12 ;  /* 0x000000010d027819 */ /* 0x000fe40000010e0c */
[----:B------:R-:W-:Y:S02]  /*7140*/  LOP3.LUT R22, R22, R63, RZ, 0x3c, !PT ;  /* 0x0000003f16167212 */ /* 0x000fe400078e3cff */
[----:B------:R-:W-:-:S02]  /*7150*/  LOP3.LUT R23, R23, R62, RZ, 0x3c, !PT ;  /* 0x0000003e17177212 */ /* 0x000fc400078e3cff */
[----:B------:R-:W-:Y:S02]  /*7160*/  SHF.L.W.U32.HI R3, R12, 0x1, R13 ;  /* 0x000000010c037819 */ /* 0x000fe40000010e0d */
[----:B------:R-:W-:Y:S02]  /*7170*/  LOP3.LUT R2, R2, R47, RZ, 0x3c, !PT ;  /* 0x0000002f02027212 */ /* 0x000fe400078e3cff */
        /* <DEDUP_REMOVED lines=8> */
[----:B------:R-:W-:Y:S02]  /*7200*/  LOP3.LUT R47, R47, R48, RZ, 0x3c, !PT ;  /* 0x000000302f2f7212 */ /* 0x000fe400078e3cff */
[----:B------:R-:W-:Y:S02]  /*7210*/  LOP3.LUT R46, R46, R65, RZ, 0x3c, !PT ;  /* 0x000000412e2e7212 */ /* 0x000fe400078e3cff */
[----:B------:R-:W-:-:S02]  /*7220*/  LOP3.LUT R16, R16, R23, RZ, 0x3c, !PT ;  /* 0x0000001710107212 */ /* 0x000fc400078e3cff */
[-C--:B------:R-:W-:Y:S02]  /*7230*/  LOP3.LUT R17, R17, R22.reuse, RZ, 0x3c, !PT ;  /* 0x0000001611117212 */ /* 0x080fe400078e3cff */
[-C--:B------:R-:W-:Y:S02]  /*7240*/  LOP3.LUT R26, R26, R23.reuse, RZ, 0x3c, !PT ;  /* 0x000000171a1a7212 */ /* 0x080fe400078e3cff */
[-C--:B------:R-:W-:Y:S01]  /*7250*/  LOP3.LUT R34, R34, R23.reuse, RZ, 0x3c, !PT ;  /* 0x0000001722227212 */ /* 0x080fe200078e3cff */
[----:B------:R-:W-:Y:S01]  /*7260*/  STL.64 [R1+0x38], R16 ;  /* 0x0000381001007387 */ /* 0x000fe20000100a00 */
[----:B------:R-:W-:Y:S02]  /*7270*/  LOP3.LUT R56, R56, R23, RZ, 0x3c, !PT ;  /* 0x0000001738387212 */ /* 0x000fe400078e3cff */
[-C--:B------:R-:W-:Y:S02]  /*7280*/  LOP3.LUT R27, R27, R22.reuse, RZ, 0x3c, !PT ;  /* 0x000000161b1b7212 */ /* 0x080fe400078e3cff */
[----:B------:R-:W-:-:S02]  /*7290*/  LOP3.LUT R35, R35, R22, RZ, 0x3c, !PT ;  /* 0x0000001623237212 */ /* 0x000fc400078e3cff */
[----:B------:R-:W-:Y:S01]  /*72a0*/  LOP3.LUT R57, R57, R22, RZ, 0x3c, !PT ;  /* 0x0000001639397212 */ /* 0x000fe200078e3cff */
[----:B------:R-:W-:Y:S01]  /*72b0*/  STL.64 [R1+0x60], R26 ;  /* 0x0000601a01007387 */ /* 0x000fe20000100a00 */
[----:B------:R-:W-:Y:S02]  /*72c0*/  LOP3.LUT R23, R25, R2, RZ, 0x3c, !PT ;  /* 0x0000000219177212 */ /* 0x000fe400078e3cff */
[----:B------:R-:W-:Y:S01]  /*72d0*/  LOP3.LUT R22, R24, R3, RZ, 0x3c, !PT ;  /* 0x0000000318167212 */ /* 0x000fe200078e3cff */
[----:B------:R-:W-:Y:S01]  /*72e0*/  STL.64 [R1+0x88], R34 ;  /* 0x0000882201007387 */ /* 0x000fe20000100a00 */
[-C--:B------:R-:W-:Y:S02]  /*72f0*/  LOP3.LUT R32, R32, R61.reuse, RZ, 0x3c, !PT ;  /* 0x0000003d20207212 */ /* 0x080fe400078e3cff */
[----:B------:R-:W-:Y:S01]  /*7300*/  LOP3.LUT R33, R33, R60, RZ, 0x3c, !PT ;  /* 0x0000003c21217212 */ /* 0x000fe200078e3cff */
[----:B------:R-:W-:Y:S01]  /*7310*/  STL.64 [R1+0xb0], R56 ;  /* 0x0000b03801007387 */ /* 0x000fe20000100a00 */
[----:B------:R-:W-:-:S02]  /*7320*/  LOP3.LUT R40, R40, R61, RZ, 0x3c, !PT ;  /* 0x0000003d28287212 */ /* 0x000fc400078e3cff */
[----:B------:R-:W-:Y:S01]  /*7330*/  LOP3.LUT R41, R41, R60, RZ, 0x3c, !PT ;  /* 0x0000003c29297212 */ /* 0x000fe200078e3cff */
[----:B------:R-:W-:Y:S01]  /*7340*/  STL.64 [R1+0x78], R32 ;  /* 0x0000782001007387 */ /* 0x000fe20000100a00 */
[-C--:B------:R-:W-:Y:S02]  /*7350*/  LOP3.LUT R5, R5, R2.reuse, RZ, 0x3c, !PT ;  /* 0x0000000205057212 */ /* 0x080fe400078e3cff */
[-C--:B------:R-:W-:Y:S01]  /*7360*/  LOP3.LUT R15, R15, R2.reuse, RZ, 0x3c, !PT ;  /* 0x000000020f0f7212 */ /* 0x080fe200078e3cff */
[----:B------:R-:W-:Y:S01]  /*7370*/  STL.64 [R1+0xa0], R40 ;  /* 0x0000a02801007387 */ /* 0x000fe20000100a00 */
[-C--:B0-----:R-:W-:Y:S02]  /*7380*/  LOP3.LUT R7, R59, R2.reuse, RZ, 0x3c, !PT ;  /* 0x000000023b077212 */ /* 0x081fe400078e3cff */
[----:B------:R-:W-:Y:S01]  /*7390*/  LOP3.LUT R25, R43, R2, RZ, 0x3c, !PT ;  /* 0x000000022b197212 */ /* 0x000fe200078e3cff */
[----:B------:R-:W-:Y:S01]  /*73a0*/  STL.64 [R1+0x58], R22 ;  /* 0x0000581601007387 */ /* 0x000fe20000100a00 */
[----:B------:R-:W-:-:S02]  /*73b0*/  LOP3.LUT R14, R14, R3, RZ, 0x3c, !PT ;  /* 0x000000030e0e7212 */ /* 0x000fc400078e3cff */
[-C--:B------:R-:W-:Y:S02]  /*73c0*/  LOP3.LUT R4, R4, R3.reuse, RZ, 0x3c, !PT ;  /* 0x0000000304047212 */ /* 0x080fe400078e3cff */
[-C--:B------:R-:W-:Y:S01]  /*73d0*/  LOP3.LUT R6, R58, R3.reuse, RZ, 0x3c, !PT ;  /* 0x000000033a067212 */ /* 0x080fe200078e3cff */
[----:B------:R-:W-:Y:S01]  /*73e0*/  STL.64 [R1+0x30], R14 ;  /* 0x0000300e01007387 */ /* 0x000fe20000100a00 */
[----:B------:R-:W-:Y:S02]  /*73f0*/  LOP3.LUT R24, R42, R3, RZ, 0x3c, !PT ;  /* 0x000000032a187212 */ /* 0x000fe400078e3cff */
[-C--:B------:R-:W-:Y:S01]  /*7400*/  LOP3.LUT R8, R8, R13.reuse, RZ, 0x3c, !PT ;  /* 0x0000000d08087212 */ /* 0x080fe200078e3cff */
[----:B------:R0:W-:Y:S01]  /*7410*/  STL.64 [R1+0x80], R6 ;  /* 0x0000800601007387 */ /* 0x0001e20000100a00 */
[-C--:B------:R-:W-:Y:S02]  /*7420*/  LOP3.LUT R18, R18, R13.reuse, RZ, 0x3c, !PT ;  /* 0x0000000d12127212 */ /* 0x080fe400078e3cff */
[-C--:B------:R-:W-:Y:S01]  /*7430*/  LOP3.LUT R28, R28, R13.reuse, RZ, 0x3c, !PT ;  /* 0x0000000d1c1c7212 */ /* 0x080fe200078e3cff */
[----:B------:R-:W-:Y:S01]  /*7440*/  STL.64 [R1+0xa8], R24 ;  /* 0x0000a81801007387 */ /* 0x000fe20000100a00 */
[----:B------:R-:W-:-:S02]  /*7450*/  LOP3.LUT R36, R36, R13, RZ, 0x3c, !PT ;  /* 0x0000000d24247212 */ /* 0x000fc400078e3cff */
[----:B------:R-:W-:Y:S01]  /*7460*/  LOP3.LUT R50, R50, R13, RZ, 0x3c, !PT ;  /* 0x0000000d32327212 */ /* 0x000fe200078e3cff */
[----:B------:R-:W-:Y:S01]  /*7470*/  STL.64 [R1+0x8], R4 ;  /* 0x0000080401007387 */ /* 0x000fe20000100a00 */
[-C--:B------:R-:W-:Y:S02]  /*7480*/  LOP3.LUT R9, R9, R12.reuse, RZ, 0x3c, !PT ;  /* 0x0000000c09097212 */ /* 0x080fe400078e3cff */
[-C--:B------:R-:W-:Y:S02]  /*7490*/  LOP3.LUT R19, R19, R12.reuse, RZ, 0x3c, !PT ;  /* 0x0000000c13137212 */ /* 0x080fe400078e3cff */
[-C--:B------:R-:W-:Y:S01]  /*74a0*/  LOP3.LUT R29, R29, R12.reuse, RZ, 0x3c, !PT ;  /* 0x0000000c1d1d7212 */ /* 0x080fe200078e3cff */
[----:B------:R1:W-:Y:S01]  /*74b0*/  STL.64 [R1+0x18], R8 ;  /* 0x0000180801007387 */ /* 0x0003e20000100a00 */
[-C--:B------:R-:W-:Y:S02]  /*74c0*/  LOP3.LUT R37, R37, R12.reuse, RZ, 0x3c, !PT ;  /* 0x0000000c25257212 */ /* 0x080fe400078e3cff */
[----:B------:R-:W-:Y:S01]  /*74d0*/  LOP3.LUT R51, R51, R12, RZ, 0x3c, !PT ;  /* 0x0000000c33337212 */ /* 0x000fe200078e3cff */
[----:B------:R-:W-:Y:S01]  /*74e0*/  STL.64 [R1+0x40], R18 ;  /* 0x0000401201007387 */ /* 0x000fe20000100a00 */
[----:B------:R-:W-:-:S02]  /*74f0*/  LOP3.LUT R10, R10, R47, RZ, 0x3c, !PT ;  /* 0x0000002f0a0a7212 */ /* 0x000fc400078e3cff */
[-C--:B------:R-:W-:Y:S01]  /*7500*/  LOP3.LUT R20, R20, R47.reuse, RZ, 0x3c, !PT ;  /* 0x0000002f14147212 */ /* 0x080fe200078e3cff */
[----:B------:R-:W-:Y:S01]  /*7510*/  STL.64 [R1+0x68], R28 ;  /* 0x0000681c01007387 */ /* 0x000fe20000100a00 */
[-C--:B------:R-:W-:Y:S02]  /*7520*/  LOP3.LUT R30, R30, R47.reuse, RZ, 0x3c, !PT ;  /* 0x0000002f1e1e7212 */ /* 0x080fe400078e3cff */
[-C--:B------:R-:W-:Y:S01]  /*7530*/  LOP3.LUT R38, R38, R47.reuse, RZ, 0x3c, !PT ;  /* 0x0000002f26267212 */ /* 0x080fe200078e3cff */
[----:B------:R-:W-:Y:S01]  /*7540*/  STL.64 [R1+0x90], R36 ;  /* 0x0000902401007387 */ /* 0x000fe20000100a00 */
[----:B------:R-:W-:Y:S02]  /*7550*/  LOP3.LUT R44, R44, R47, RZ, 0x3c, !PT ;  /* 0x0000002f2c2c7212 */ /* 0x000fe400078e3cff */
[-C--:B------:R-:W-:Y:S01]  /*7560*/  LOP3.LUT R11, R11, R46.reuse, RZ, 0x3c, !PT ;  /* 0x0000002e0b0b7212 */ /* 0x080fe200078e3cff */
[----:B------:R-:W-:Y:S01]  /*7570*/  STL.64 [R1+0xb8], R50 ;  /* 0x0000b83201007387 */ /* 0x000fe20000100a00 */
[----:B------:R-:W-:-:S02]  /*7580*/  LOP3.LUT R21, R21, R46, RZ, 0x3c, !PT ;  /* 0x0000002e15157212 */ /* 0x000fc400078e3cff */
[-C--:B------:R-:W-:Y:S01]  /*7590*/  LOP3.LUT R31, R31, R46.reuse, RZ, 0x3c, !PT ;  /* 0x0000002e1f1f7212 */ /* 0x080fe200078e3cff */
[----:B------:R2:W-:Y:S01]  /*75a0*/  STL.64 [R1+0x20], R10 ;  /* 0x0000200a01007387 */ /* 0x0005e20000100a00 */
[-C--:B------:R-:W-:Y:S02]  /*75b0*/  LOP3.LUT R39, R39, R46.reuse, RZ, 0x3c, !PT ;  /* 0x0000002e27277212 */ /* 0x080fe400078e3cff */
[----:B------:R-:W-:Y:S01]  /*75c0*/  LOP3.LUT R45, R45, R46, RZ, 0x3c, !PT ;  /* 0x0000002e2d2d7212 */ /* 0x000fe200078e3cff */
[----:B------:R-:W-:Y:S04]  /*75d0*/  STL.64 [R1+0x48], R20 ;  /* 0x0000481401007387 */ /* 0x000fe80000100a00 */
[----:B------:R-:W-:Y:S04]  /*75e0*/  STL.64 [R1+0x70], R30 ;  /* 0x0000701e01007387 */ /* 0x000fe80000100a00 */
[----:B------:R-:W-:Y:S04]  /*75f0*/  STL.64 [R1+0x98], R38 ;  /* 0x0000982601007387 */ /* 0x000fe80000100a00 */
[----:B------:R-:W-:Y:S04]  /*7600*/  STL.64 [R1+0xc0], R44 ;  /* 0x0000c02c01007387 */ /* 0x000fe80000100a00 */
[----:B------:R-:W3:Y:S01]  /*7610*/  LDL.64 R2, [UR54] ;  /* 0x00000036ff027983 */ /* 0x000ee20008100a00 */
[----:B------:R-:W-:-:S02]  /*7620*/  UIADD3 UR48, UPT, UPT, -UR20, URZ, URZ ;  /* 0x000000ff14307290 */ /* 0x000fc4000fffe1ff */
[----:B------:R-:W-:Y:S02]  /*7630*/  ULOP3.LUT UR55, UR20, 0x3f, URZ, 0xc0, !UPT ;  /* 0x0000003f14377892 */ /* 0x000fe4000f8ec0ff */
[----:B------:R-:W-:-:S04]  /*7640*/  ULOP3.LUT UR48, UR48, 0x3f, URZ, 0xc0, !UPT ;  /* 0x0000003f30307892 */ /* 0x000fc8000f8ec0ff */
[C-C-:B0-----:R-:W-:Y:S02]  /*7650*/  SHF.L.U64.HI R7, R4.reuse, UR55, R5.reuse ;  /* 0x0000003704077c19 */ /* 0x141fe40008010205 */
[C-C-:B-1----:R-:W-:Y:S02]  /*7660*/  SHF.R.U64 R9, R4.reuse, UR48, R5.reuse ;  /* 0x0000003004097c19 */ /* 0x142fe40008001205 */
        /* <DEDUP_REMOVED lines=9> */
[C-C-:B---3--:R-:W-:Y:S02]  /*7700*/  SHF.R.U64 R9, R2.reuse, UR48, R3.reuse ;  /* 0x0000003002097c19 */ /* 0x148fe40008001203 */
[C---:B------:R-:W-:Y:S02]  /*7710*/  SHF.L.U32 R8, R2.reuse, UR55, RZ ;  /* 0x0000003702087c19 */ /* 0x040fe400080006ff */
[--C-:B--2---:R-:W-:Y:S02]  /*7720*/  SHF.R.U32.HI R11, RZ, UR48, R3.reuse ;  /* 0x00000030ff0b7c19 */ /* 0x104fe40008011603 */
        /* <DEDUP_REMOVED lines=145> */
[--C-:B------:R-:W-:Y:S02]  /*8040*/  SHF.R.U32.HI R11, RZ, UR48, R5.reuse ;  /* 0x00000030ff0b7c19 */ /* 0x100fe40008011605 */
[----:B------:R-:W-:Y:S01]  /*8050*/  SHF.L.U64.HI R4, R4, UR60, R5 ;  /* 0x0000003c04047c19 */ /* 0x000fe20008010205 */
[----:B------:R-:W-:Y:S01]  /*8060*/  ULOP3.LUT UR54, UR54, 0x3f, URZ, 0xc0, !UPT ;  /* 0x0000003f36367892 */ /* 0x000fe2000f8ec0ff */
[----:B------:R-:W-:Y:S01]  /*8070*/  LOP3.LUT R6, R6, R7, RZ, 0xfc, !PT ;  /* 0x0000000706067212 */ /* 0x000fe200078efcff */
[----:B------:R-:W-:Y:S02]  /*8080*/  ULOP3.LUT UR60, UR35, 0x3f, URZ, 0xc0, !UPT ;  /* 0x0000003f233c7892 */ /* 0x000fe4000f8ec0ff */
        /* <DEDUP_REMOVED lines=69> */
[C-C-:B-1----:R-:W-:Y:S02]  /*84e0*/  SHF.R.U64 R9, R4.reuse, UR54, R5.reuse ;  /* 0x0000003604097c19 */ /* 0x142fe40008001205 */
[C---:B------:R-:W-:Y:S02]  /*84f0*/  SHF.L.U32 R8, R4.reuse, UR48, RZ ;  /* 0x0000003004087c19 */ /* 0x040fe400080006ff */
[--C-:B------:R-:W-:Y:S02]  /*8500*/  SHF.R.U32.HI R3, RZ, UR54, R5.reuse ;  /* 0x00000036ff037c19 */ /* 0x100fe40008011605 */
[----:B------:R-:W-:Y:S02]  /*8510*/  SHF.L.U64.HI R4, R4, UR48, R5 ;  /* 0x0000003004047c19 */ /* 0x000fe40008010205 */
[----:B------:R-:W-:-:S02]  /*8520*/  LOP3.LUT R6, R6, R7, RZ, 0xfc, !PT ;  /* 0x0000000706067212 */ /* 0x000fc400078efcff */
[----:B------:R-:W-:Y:S02]  /*8530*/  LOP3.LUT R7, R2, R11, RZ, 0xfc, !PT ;  /* 0x0000000b02077212 */ /* 0x000fe400078efcff */
[----:B------:R-:W-:Y:S02]  /*8540*/  LOP3.LUT R8, R8, R9, RZ, 0xfc, !PT ;  /* 0x0000000908087212 */ /* 0x000fe400078efcff */
[----:B------:R-:W-:Y:S01]  /*8550*/  LOP3.LUT R9, R4, R3, RZ, 0xfc, !PT ;  /* 0x0000000304097212 */ /* 0x000fe200078efcff */
[----:B------:R0:W-:Y:S04]  /*8560*/  STL.64 [UR11], R6 ;  /* 0x00000006ff007987 */ /* 0x0001e80008100a0b */
[----:B------:R-:W2:Y:S04]  /*8570*/  LDL.64 R2, [UR10] ;  /* 0x0000000aff027983 */ /* 0x000ea80008100a00 */
[----:B------:R1:W-:Y:S04]  /*8580*/  STL.64 [UR10], R8 ;  /* 0x00000008ff007987 */ /* 0x0003e80008100a0a */
[----:B------:R-:W3:Y:S01]  /*8590*/  LDL.64 R4, [UR6] ;  /* 0x00000006ff047983 */ /* 0x000ee20008100a00 */
[----:B------:R-:W-:-:S02]  /*85a0*/  UIADD3 UR48, UPT, UPT, -UR42, URZ, URZ ;  /* 0x000000ff2a307290 */ /* 0x000fc4000fffe1ff */
[----:B------:R-:W-:Y:S02]  /*85b0*/  UIADD3 UR54, UPT, UPT, -UR43, URZ, URZ ;  /* 0x000000ff2b367290 */ /* 0x000fe4000fffe1ff */
[----:B------:R-:W-:Y:S02]  /*85c0*/  ULOP3.LUT UR55, UR42, 0x3f, URZ, 0xc0, !UPT ;  /* 0x0000003f2a377892 */ /* 0x000fe4000f8ec0ff */
[----:B------:R-:W-:Y:S02]  /*85d0*/  ULOP3.LUT UR48, UR48, 0x3f, URZ, 0xc0, !UPT ;  /* 0x0000003f30307892 */ /* 0x000fe4000f8ec0ff */
[----:B------:R-:W-:Y:S02]  /*85e0*/  ULOP3.LUT UR54, UR54, 0x3f, URZ, 0xc0, !UPT ;  /* 0x0000003f36367892 */ /* 0x000fe4000f8ec0ff */
[----:B------:R-:W-:Y:S02]  /*85f0*/  ULOP3.LUT UR60, UR43, 0x3f, URZ, 0xc0, !UPT ;  /* 0x0000003f2b3c7892 */ /* 0x000fe4000f8ec0ff */
[----:B--2---:R-:W-:-:S02]  /*8600*/  SHF.R.U64 R15, R2, UR48, R3 ;  /* 0x00000030020f7c19 */ /* 0x004fc40008001203 */
[C---:B------:R-:W-:Y:S02]  /*8610*/  SHF.L.U32 R14, R2.reuse, UR55, RZ ;  /* 0x00000037020e7c19 */ /* 0x040fe400080006ff */
[--C-:B------:R-:W-:Y:S02]  /*8620*/  SHF.R.U32.HI R10, RZ, UR48, R3.reuse ;  /* 0x00000030ff0a7c19 */ /* 0x100fe40008011603 */
[----:B0-----:R-:W-:Y:S01]  /*8630*/  SHF.L.U64.HI R7, R2, UR55, R3 ;  /* 0x0000003702077c19 */ /* 0x001fe20008010203 */
[----:B------:R-:W-:Y:S01]  /*8640*/  ULEA UR48, UR59, UR49, 0x3 ;  /* 0x000000313b307291 */ /* 0x000fe2000f8e18ff */
[C-C-:B---3--:R-:W-:Y:S02]  /*8650*/  SHF.R.U64 R3, R4.reuse, UR54, R5.reuse ;  /* 0x0000003604037c19 */ /* 0x148fe40008001205 */
[----:B------:R-:W-:Y:S02]  /*8660*/  SHF.R.U32.HI R6, RZ, UR54, R5 ;  /* 0x00000036ff067c19 */ /* 0x000fe40008011605 */
[----:B------:R-:W-:-:S02]  /*8670*/  SHF.L.U32 R2, R4, UR60, RZ ;  /* 0x0000003c04027c19 */ /* 0x000fc400080006ff */
[----:B------:R-:W-:Y:S02]  /*8680*/  SHF.L.U64.HI R5, R4, UR60, R5 ;  /* 0x0000003c04057c19 */ /* 0x000fe40008010205 */
[----:B------:R-:W-:Y:S02]  /*8690*/  LOP3.LUT R14, R14, R15, RZ, 0xfc, !PT ;  /* 0x0000000f0e0e7212 */ /* 0x000fe400078efcff */
[----:B------:R-:W-:Y:S02]  /*86a0*/  LOP3.LUT R15, R7, R10, RZ, 0xfc, !PT ;  /* 0x0000000a070f7212 */ /* 0x000fe400078efcff */
[----:B------:R-:W-:Y:S02]  /*86b0*/  LOP3.LUT R4, R2, R3, RZ, 0xfc, !PT ;  /* 0x0000000302047212 */ /* 0x000fe400078efcff */
[----:B------:R-:W-:Y:S01]  /*86c0*/  LOP3.LUT R5, R5, R6, RZ, 0xfc, !PT ;  /* 0x0000000605057212 */ /* 0x000fe200078efcff */
[----:B------:R0:W-:Y:S04]  /*86d0*/  STL.64 [UR6], R14 ;  /* 0x0000000eff007987 */ /* 0x0001e80008100a06 */
[----:B------:R2:W-:Y:S04]  /*86e0*/  STL.64 [UR48], R4 ;  /* 0x00000004ff007987 */ /* 0x0005e80008100a30 */
[----:B------:R-:W0:Y:S04]  /*86f0*/  LDL.64 R12, [R1+0x8] ;  /* 0x00000800010c7983 */ /* 0x000e280000100a00 */
[----:B------:R-:W0:Y:S04]  /*8700*/  LDL.64 R6, [R1+0x10] ;  /* 0x0000100001067983 */ /* 0x000e280000100a00 */
[----:B-1----:R-:W2:Y:S04]  /*8710*/  LDL.64 R8, [R1+0x18] ;  /* 0x0000180001087983 */ /* 0x002ea80000100a00 */
[----:B------:R-:W3:Y:S04]  /*8720*/  LDL.64 R10, [R1+0x20] ;  /* 0x00002000010a7983 */ /* 0x000ee80000100a00 */
[----:B------:R-:W4:Y:S04]  /*8730*/  LDL.64 R2, [R1] ;  /* 0x0000000001027983 */ /* 0x000f280000100a00 */
[----:B------:R-:W5:Y:S04]  /*8740*/  LDL.64 R24, [R1+0x28] ;  /* 0x0000280001187983 */ /* 0x000f680000100a00 */
        /* <DEDUP_REMOVED lines=18> */
[----:B------:R-:W5:Y:S01]  /*8870*/  LDL.64 R44, [R1+0xc0] ;  /* 0x0000c000012c7983 */ /* 0x000f620000100a00 */
[----:B------:R-:W0:Y:S01]  /*8880*/  LDCU.64 UR54, c[0x3][UR4] ;  /* 0x00c00000043677ac */ /* 0x000e220008000a00 */
[----:B------:R-:W-:-:S04]  /*8890*/  UIADD3 UR5, UPT, UPT, UR5, 0x1, URZ ;  /* 0x0000000105057890 */ /* 0x000fc8000fffe0ff */
[----:B------:R-:W-:Y:S02]  /*88a0*/  UISETP.NE.AND UP0, UPT, UR5, 0x18, UPT ;  /* 0x000000180500788c */ /* 0x000fe4000bf05270 */
[----:B------:R-:W-:Y:S01]  /*88b0*/  UIADD3 UR4, UPT, UPT, UR4, 0x8, URZ ;  /* 0x0000000804047890 */ /* 0x000fe2000fffe0ff */
[----:B0-----:R-:W-:Y:S02]  /*88c0*/  LOP3.LUT R15, R6, UR54, R12, 0x9c, !PT ;  /* 0x00000036060f7c12 */ /* 0x001fe4000f8e9c0c */
[----:B------:R-:W-:Y:S02]  /*88d0*/  LOP3.LUT R61, R7, UR55, R13, 0x9c, !PT ;  /* 0x00000037073d7c12 */ /* 0x000fe4000f8e9c0d */
[----:B--2---:R-:W-:Y:S02]  /*88e0*/  LOP3.LUT R4, R12, R8, R6, 0xb4, !PT ;  /* 0x000000080c047212 */ /* 0x004fe400078eb406 */
[----:B------:R-:W-:Y:S02]  /*88f0*/  LOP3.LUT R5, R13, R9, R7, 0xb4, !PT ;  /* 0x000000090d057212 */ /* 0x000fe400078eb407 */
[----:B---3--:R-:W-:-:S02]  /*8900*/  LOP3.LUT R6, R6, R10, R8, 0xb4, !PT ;  /* 0x0000000a06067212 */ /* 0x008fc400078eb408 */
[----:B------:R-:W-:Y:S02]  /*8910*/  LOP3.LUT R7, R7, R11, R9, 0xb4, !PT ;  /* 0x0000000b07077212 */ /* 0x000fe400078eb409 */
[----:B----4-:R-:W-:Y:S02]  /*8920*/  LOP3.LUT R8, R8, R2, R10, 0xb4, !PT ;  /* 0x0000000208087212 */ /* 0x010fe400078eb40a */
[----:B------:R-:W-:Y:S02]  /*8930*/  LOP3.LUT R9, R9, R3, R11, 0xb4, !PT ;  /* 0x0000000309097212 */ /* 0x000fe400078eb40b */
[----:B------:R-:W-:Y:S02]  /*8940*/  LOP3.LUT R10, R10, R12, R2, 0xb4, !PT ;  /* 0x0000000c0a0a7212 */ /* 0x000fe400078eb402 */
[----:B------:R-:W-:Y:S02]  /*8950*/  LOP3.LUT R11, R11, R13, R3, 0xb4, !PT ;  /* 0x0000000d0b0b7212 */ /* 0x000fe400078eb403 */
[----:B------:R-:W-:-:S02]  /*8960*/  LOP3.LUT R2, R15, R2, RZ, 0x3c, !PT ;  /* 0x000000020f027212 */ /* 0x000fc400078e3cff */
[----:B-----5:R-:W-:Y:S02]  /*8970*/  LOP3.LUT R13, R25, R17, R23, 0xb4, !PT ;  /* 0x00000011190d7212 */ /* 0x020fe400078eb417 */
        /* <DEDUP_REMOVED lines=66> */
[----:B------:R-:W1:Y:S01]  /*8da0*/  LDCU UR4, c[0x0][0x390] ;  /* 0x00007200ff0477ac */ /* 0x000e620008000800 */
[--C-:B0-----:R-:W-:Y:S01]  /*8db0*/  SHF.R.U32.HI R3, RZ, 0x8, R5.reuse ;  /* 0x00000008ff037819 */ /* 0x101fe20000011605 */
[----:B------:R0:W-:Y:S01]  /*8dc0*/  STL.U8 [R1+0x1a0], R5 ;  /* 0x0001a00501007387 */ /* 0x0001e20000100000 */
[--C-:B------:R-:W-:Y:S02]  /*8dd0*/  SHF.R.U32.HI R4, RZ, 0x10, R5.reuse ;  /* 0x00000010ff047819 */ /* 0x100fe40000011605 */
[----:B------:R-:W-:Y:S01]  /*8de0*/  SHF.R.U32.HI R10, RZ, 0x18, R5 ;  /* 0x00000018ff0a7819 */ /* 0x000fe20000011605 */
[----:B------:R0:W-:Y:S01]  /*8df0*/  STL.U8 [R1+0x1a4], R6 ;  /* 0x0001a40601007387 */ /* 0x0001e20000100000 */
[C-C-:B------:R-:W-:Y:S02]  /*8e00*/  SHF.R.U64 R11, R6.reuse, 0x8, R7.reuse ;  /* 0x00000008060b7819 */ /* 0x140fe40000001207 */
[C-C-:B------:R-:W-:Y:S01]  /*8e10*/  SHF.R.U64 R12, R6.reuse, 0x10, R7.reuse ;  /* 0x00000010060c7819 */ /* 0x140fe20000001207 */
[----:B------:R0:W-:Y:S01]  /*8e20*/  STL.U8 [R1+0x1a8], R7 ;  /* 0x0001a80701007387 */ /* 0x0001e20000100000 */
[----:B------:R-:W-:-:S02]  /*8e30*/  SHF.R.U64 R13, R6, 0x18, R7 ;  /* 0x00000018060d7819 */ /* 0x000fc40000001207 */
[--C-:B------:R-:W-:Y:S01]  /*8e40*/  SHF.R.U32.HI R14, RZ, 0x8, R7.reuse ;  /* 0x00000008ff0e7819 */ /* 0x100fe20000011607 */
[----:B------:R0:W-:Y:S01]  /*8e50*/  STL.U8 [R1+0x1ac], R8 ;  /* 0x0001ac0801007387 */ /* 0x0001e20000100000 */
[--C-:B------:R-:W-:Y:S02]  /*8e60*/  SHF.R.U32.HI R15, RZ, 0x10, R7.reuse ;  /* 0x00000010ff0f7819 */ /* 0x100fe40000011607 */
[----:B------:R-:W-:Y:S01]  /*8e70*/  SHF.R.U32.HI R16, RZ, 0x18, R7 ;  /* 0x00000018ff107819 */ /* 0x000fe20000011607 */
[----:B------:R0:W-:Y:S01]  /*8e80*/  STL.U8 [R1+0x1b0], R9 ;  /* 0x0001b00901007387 */ /* 0x0001e20000100000 */
[C-C-:B------:R-:W-:Y:S01]  /*8e90*/  SHF.R.U64 R17, R8.reuse, 0x8, R9.reuse ;  /* 0x0000000808117819 */ /* 0x140fe20000001209 */
[----:B-1----:R-:W-:Y:S01]  /*8ea0*/  UISETP.GE.AND UP0, UPT, UR4, 0x1, UPT ;  /* 0x000000010400788c */ /* 0x002fe2000bf06270 */
[C-C-:B------:R-:W-:Y:S01]  /*8eb0*/  SHF.R.U64 R18, R8.reuse, 0x10, R9.reuse ;  /* 0x0000001008127819 */ /* 0x140fe20000001209 */
[----:B------:R0:W-:Y:S01]  /*8ec0*/  STL.U8 [R1+0x1a1], R3 ;  /* 0x0001a10301007387 */ /* 0x0001e20000100000 */
[----:B------:R-:W-:-:S02]  /*8ed0*/  SHF.R.U64 R19, R8, 0x18, R9 ;  /* 0x0000001808137819 */ /* 0x000fc40000001209 */
[--C-:B------:R-:W-:Y:S01]  /*8ee0*/  SHF.R.U32.HI R20, RZ, 0x8, R9.reuse ;  /* 0x00000008ff147819 */ /* 0x100fe20000011609 */
[----:B------:R0:W-:Y:S01]  /*8ef0*/  STL.U8 [R1+0x1a2], R4 ;  /* 0x0001a20401007387 */ /* 0x0001e20000100000 */
[--C-:B------:R-:W-:Y:S02]  /*8f00*/  SHF.R.U32.HI R21, RZ, 0x10, R9.reuse ;  /* 0x00000010ff157819 */ /* 0x100fe40000011609 */
[----:B------:R-:W-:Y:S01]  /*8f10*/  SHF.R.U32.HI R22, RZ, 0x18, R9 ;  /* 0x00000018ff167819 */ /* 0x000fe20000011609 */
[----:B------:R0:W-:Y:S04]  /*8f20*/  STL.U8 [R1+0x1a3], R10 ;  /* 0x0001a30a01007387 */ /* 0x0001e80000100000 */
        /* <DEDUP_REMOVED lines=11> */
[----:B------:R0:W-:Y:S01]  /*8fe0*/  STL.U8 [R1+0x1b3], R22 ;  /* 0x0001b31601007387 */ /* 0x0001e20000100000 */
[----:B------:R-:W-:Y:S05]  /*8ff0*/  BRA.U !UP0, `(.L_x_5) ;  /* 0x0000000108347547 */ /* 0x000fea000b800000 */
[----:B------:R-:W-:Y:S01]  /*9000*/  IMAD.MOV.U32 R2, RZ, RZ, RZ ;  /* 0x000000ffff027224 */ /* 0x000fe200078e00ff */
[----:B------:R-:W1:Y:S01]  /*9010*/  LDCU UR6, c[0x0][0x390] ;  /* 0x00007200ff0677ac */ /* 0x000e620008000800 */
[----:B------:R-:W2:Y:S05]  /*9020*/  LDCU.64 UR4, c[0x0][0x388] ;  /* 0x00007100ff0477ac */ /* 0x000eaa0008000a00 */
.L_x_6:
[----:B--2---:R-:W-:Y:S01]  /*9030*/  IADD3 R24, P0, PT, R2, UR4, RZ ;  /* 0x0000000402187c10 */ /* 0x004fe2000ff1e0ff */
[----:B------:R-:W-:-:S04]  /*9040*/  IMAD.IADD R23, R1, 0x1, R2 ;  /* 0x0000000101177824 */ /* 0x000fc800078e0202 */
[----:B------:R-:W-:Y:S02]  /*9050*/  IMAD.X R25, RZ, RZ, UR5, P0 ;  /* 0x00000005ff197e24 */ /* 0x000fe400080e06ff */
[----:B------:R-:W2:Y:S04]  /*9060*/  LDL.U8 R23, [R23+0x1a0] ;  /* 0x0001a00017177983 */ /* 0x000ea80000100000 */
[----:B------:R-:W2:Y:S01]  /*9070*/  LDG.E.U8.CONSTANT R24, desc[UR16][R24.64] ;  /* 0x0000001018187981 */ /* 0x000ea2000c1e9100 */
[----:B------:R-:W-:-:S05]  /*9080*/  VIADD R2, R2, 0x1 ;  /* 0x0000000102027836 */ /* 0x000fca0000000000 */
[----:B-1----:R-:W-:Y:S02]  /*9090*/  ISETP.NE.AND P1, PT, R2, UR6, PT ;  /* 0x0000000602007c0c */ /* 0x002fe4000bf25270 */
[----:B--2---:R-:W-:-:S13]  /*90a0*/  ISETP.NE.AND P0, PT, R23, R24, PT ;  /* 0x000000181700720c */ /* 0x004fda0003f05270 */
[----:B------:R-:W-:Y:S05]  /*90b0*/  @P0 EXIT ;  /* 0x000000000000094d */ /* 0x000fea0003800000 */
[----:B------:R-:W-:Y:S05]  /*90c0*/  @P1 BRA `(.L_x_6) ;  /* 0xfffffffc00d81947 */ /* 0x000fea000383ffff */
.L_x_5:
[----:B------:R-:W1:Y:S01]  /*90d0*/  LDCU.64 UR8, c[0x0][0x3b0] ;  /* 0x00007600ff0877ac */ /* 0x000e620008000a00 */
[----:B------:R-:W-:Y:S02]  /*90e0*/  IMAD.MOV.U32 R27, RZ, RZ, 0x1 ;  /* 0x00000001ff1b7424 */ /* 0x000fe400078e00ff */
[----:B------:R-:W-:Y:S02]  /*90f0*/  IMAD.MOV.U32 R26, RZ, RZ, RZ ;  /* 0x000000ffff1a7224 */ /* 0x000fe400078e00ff */
[----:B-1----:R-:W-:Y:S02]  /*9100*/  IMAD.U32 R24, RZ, RZ, UR8 ;  /* 0x00000008ff187e24 */ /* 0x002fe4000f8e00ff */
[----:B------:R-:W-:-:S05]  /*9110*/  IMAD.U32 R25, RZ, RZ, UR9 ;  /* 0x00000009ff197e24 */ /* 0x000fca000f8e00ff */
[----:B------:R-:W2:Y:S02]  /*9120*/  ATOMG.E.CAS.STRONG.GPU PT, R24, [R24], R26, R27 ;  /* 0x0000001a181873a9 */ /* 0x000ea400001ee11b */
[----:B--2---:R-:W-:-:S13]  /*9130*/  ISETP.NE.AND P0, PT, R24, RZ, PT ;  /* 0x000000ff1800720c */ /* 0x004fda0003f05270 */
[----:B------:R-:W-:Y:S05]  /*9140*/  @P0 EXIT ;  /* 0x000000000000094d */ /* 0x000fea0003800000 */
[----:B------:R-:W1:Y:S01]  /*9150*/  LDC.64 R24, c[0x0][0x3a0] ;  /* 0x0000e800ff187b82 */ /* 0x000e620000000a00 */
[--C-:B------:R-:W-:Y:S02]  /*9160*/  SHF.R.U32.HI R23, RZ, 0x18, R54.reuse ;  /* 0x00000018ff177819 */ /* 0x100fe40000011636 */
[--C-:B------:R-:W-:Y:S02]  /*9170*/  SHF.R.U32.HI R29, RZ, 0x10, R54.reuse ;  /* 0x00000010ff1d7819 */ /* 0x100fe40000011636 */
[----:B------:R-:W-:-:S03]  /*9180*/  SHF.R.U32.HI R31, RZ, 0x8, R54 ;  /* 0x00000008ff1f7819 */ /* 0x000fc60000011636 */
[----:B------:R-:W2:Y:S01]  /*9190*/  LDC.64 R26, c[0x0][0x3a8] ;  /* 0x0000ea00ff1a7b82 */ /* 0x000ea20000000a00 */
[----:B-1----:R-:W-:Y:S04]  /*91a0*/  STG.E.U8 desc[UR16][R24.64+0x4], R23 ;  /* 0x0000041718007986 */ /* 0x002fe8000c101110 */
[----:B------:R-:W-:Y:S04]  /*91b0*/  STG.E.U8 desc[UR16][R24.64+0x5], R29 ;  /* 0x0000051d18007986 */ /* 0x000fe8000c101110 */
[----:B------:R-:W-:Y:S04]  /*91c0*/  STG.E.U8 desc[UR16][R24.64+0x6], R31 ;  /* 0x0000061f18007986 */ /* 0x000fe8000c101110 */
[----:B------:R-:W-:Y:S04]  /*91d0*/  STG.E.U8 desc[UR16][R24.64+0x7], R54 ;  /* 0x0000073618007986 */ /* 0x000fe8000c101110 */
[----:B------:R-:W-:Y:S04]  /*91e0*/  STG.E.U8 desc[UR16][R24.64+0xb], R55 ;  /* 0x00000b3718007986 */ /* 0x000fe8000c101110 */
[----:B------:R-:W-:Y:S04]  /*91f0*/  STG.E.U8 desc[UR16][R24.64+0x8], R53 ;  /* 0x0000083518007986 */ /* 0x000fe8000c101110 */
[----:B------:R-:W-:Y:S04]  /*9200*/  STG.E.U8 desc[UR16][R24.64+0x9], R52 ;  /* 0x0000093418007986 */ /* 0x000fe8000c101110 */
[----:B------:R-:W-:Y:S04]  /*9210*/  STG.E.U8 desc[UR16][R24.64+0xa], R0 ;  /* 0x00000a0018007986 */ /* 0x000fe8000c101110 */
[----:B------:R-:W-:Y:S04]  /*9220*/  STG.E.U8 desc[UR16][R24.64], RZ ;  /* 0x000000ff18007986 */ /* 0x000fe8000c101110 */
[----:B------:R-:W-:Y:S04]  /*9230*/  STG.E.U8 desc[UR16][R24.64+0x1], RZ ;  /* 0x000001ff18007986 */ /* 0x000fe8000c101110 */
[----:B------:R-:W-:Y:S04]  /*9240*/  STG.E.U8 desc[UR16][R24.64+0x2], RZ ;  /* 0x000002ff18007986 */ /* 0x000fe8000c101110 */
[----:B------:R-:W-:Y:S04]  /*9250*/  STG.E.U8 desc[UR16][R24.64+0x3], RZ ;  /* 0x000003ff18007986 */ /* 0x000fe8000c101110 */
[----:B--2---:R-:W-:Y:S04]  /*9260*/  STG.E.U8 desc[UR16][R26.64], R5 ;  /* 0x000000051a007986 */ /* 0x004fe8000c101110 */
[----:B------:R-:W-:Y:S04]  /*9270*/  STG.E.U8 desc[UR16][R26.64+0x4], R6 ;  /* 0x000004061a007986 */ /* 0x000fe8000c101110 */
        /* <DEDUP_REMOVED lines=17> */
[----:B------:R-:W-:Y:S01]  /*9390*/  STG.E.U8 desc[UR16][R26.64+0x13], R22 ;  /* 0x000013161a007986 */ /* 0x000fe2000c101110 */
[----:B------:R-:W-:Y:S05]  /*93a0*/  EXIT ;  /* 0x000000000000794d */ /* 0x000fea0003800000 */
.L_x_7:
[----:B------:R-:W-:-:S00]  /*93b0*/  BRA `(.L_x_7) ;  /* 0xfffffffc00fc7947 */ /* 0x000fc0000383ffff */
[----:B------:R-:W-:-:S00]  /*93c0*/  NOP ;  /* 0x0000000000007918 */ /* 0x000fc00000000000 */
        /* <DEDUP_REMOVED lines=11> */
.L_x_8:


//--------------------- .nv.shared.reserved.0     --------------------------
	.section	.nv.shared.reserved.0,"aw",@nobits
	.weak		__nv_reservedSMEM_offset_0_alias
	.size		__nv_reservedSMEM_offset_0_alias, 0, 64
	.other		__nv_reservedSMEM_offset_0_alias,@"STO_CUDA_RESERVED_SHARED STV_DEFAULT"
__nv_reservedSMEM_offset_0_alias:
	.zero		0
	.zero		64


//--------------------- .nv.constant0.mine_create2 --------------------------
	.section	.nv.constant0.mine_create2,"a",@progbits
	.sectionflags	@""
	.align	4
.nv.constant0.mine_create2:
	.zero		952


//--------------------- SYMBOLS --------------------------

	.type		.nv.reservedSmem.offset0,@object
	.size		.nv.reservedSmem.offset0,0x4
